//
// Generated by NVIDIA NVVM Compiler
//
// Compiler Build ID: CL-36424714
// Cuda compilation tools, release 13.0, V13.0.88
// Based on NVVM 20.0.0
//

.version 9.0
.target sm_100
.address_size 64

	// .globl	_Z4PAORPdS_S_di
.func  (.param .align 16 .b8 func_retval0[16]) __internal_trig_reduction_slowpathd
(
	.param .b64 __internal_trig_reduction_slowpathd_param_0
)
;
.global .align 8 .b8 __cudart_i2opi_d[144] = {8, 93, 141, 31, 177, 95, 251, 107, 234, 146, 82, 138, 247, 57, 7, 61, 123, 241, 229, 235, 199, 186, 39, 117, 45, 234, 95, 158, 102, 63, 70, 79, 183, 9, 203, 39, 207, 126, 54, 109, 31, 109, 10, 90, 139, 17, 47, 239, 15, 152, 5, 222, 255, 151, 248, 31, 59, 40, 249, 189, 139, 95, 132, 156, 244, 57, 83, 131, 57, 214, 145, 57, 65, 126, 95, 180, 38, 112, 156, 233, 132, 68, 187, 46, 245, 53, 130, 232, 62, 167, 41, 177, 28, 235, 29, 254, 28, 146, 209, 9, 234, 46, 73, 6, 224, 210, 77, 66, 58, 110, 36, 183, 97, 197, 187, 222, 171, 99, 81, 254, 65, 144, 67, 60, 153, 149, 98, 219, 192, 221, 52, 245, 209, 87, 39, 252, 41, 21, 68, 78, 110, 131, 249, 162};
.global .align 16 .b8 __cudart_sin_cos_coeffs[128] = {70, 210, 176, 44, 241, 229, 90, 190, 146, 227, 172, 105, 227, 29, 199, 62, 161, 98, 219, 25, 160, 1, 42, 191, 24, 8, 17, 17, 17, 17, 129, 63, 84, 85, 85, 85, 85, 85, 197, 191, 0, 0, 0, 0, 0, 0, 0, 0, 0, 0, 0, 0, 0, 0, 0, 0, 100, 129, 253, 32, 131, 255, 168, 189, 40, 133, 239, 193, 167, 238, 33, 62, 217, 230, 6, 142, 79, 126, 146, 190, 233, 188, 221, 25, 160, 1, 250, 62, 71, 93, 193, 22, 108, 193, 86, 191, 81, 85, 85, 85, 85, 85, 165, 63, 0, 0, 0, 0, 0, 0, 224, 191, 0, 0, 0, 0, 0, 0, 240, 63};

.visible .entry _Z4PAORPdS_S_di(
	.param .u64 .ptr .align 1 _Z4PAORPdS_S_di_param_0,
	.param .u64 .ptr .align 1 _Z4PAORPdS_S_di_param_1,
	.param .u64 .ptr .align 1 _Z4PAORPdS_S_di_param_2,
	.param .f64 _Z4PAORPdS_S_di_param_3,
	.param .u32 _Z4PAORPdS_S_di_param_4
)
{
	.reg .pred 	%p<13>;
	.reg .b32 	%r<28>;
	.reg .b64 	%rd<22>;
	.reg .b64 	%fd<82>;

	ld.param.u64 	%rd5, [_Z4PAORPdS_S_di_param_0];
	ld.param.u64 	%rd4, [_Z4PAORPdS_S_di_param_1];
	ld.param.u64 	%rd6, [_Z4PAORPdS_S_di_param_2];
	ld.param.f64 	%fd15, [_Z4PAORPdS_S_di_param_3];
	ld.param.u32 	%r10, [_Z4PAORPdS_S_di_param_4];
	cvta.to.global.u64 	%rd1, %rd6;
	cvta.to.global.u64 	%rd2, %rd5;
	mov.u32 	%r11, %ntid.x;
	mov.u32 	%r12, %ctaid.x;
	mov.u32 	%r13, %tid.x;
	mad.lo.s32 	%r1, %r11, %r12, %r13;
	setp.ge.s32 	%p1, %r1, %r10;
	@%p1 bra 	$L__BB0_15;
	cvta.to.global.u64 	%rd7, %rd4;
	mul.wide.s32 	%rd8, %r1, 8;
	add.s64 	%rd3, %rd2, %rd8;
	ld.global.f64 	%fd1, [%rd3];
	mul.f64 	%fd16, %fd15, 0d401921FAFC8B007A;
	add.s64 	%rd9, %rd7, %rd8;
	ld.global.f64 	%fd17, [%rd9];
	mul.f64 	%fd2, %fd16, %fd17;
	abs.f64 	%fd3, %fd2;
	setp.neu.f64 	%p2, %fd3, 0d7FF0000000000000;
	@%p2 bra 	$L__BB0_3;
	mov.f64 	%fd23, 0d0000000000000000;
	mul.rn.f64 	%fd80, %fd2, %fd23;
	mov.b32 	%r26, 1;
	bra.uni 	$L__BB0_6;
$L__BB0_3:
	mul.f64 	%fd18, %fd2, 0d3FE45F306DC9C883;
	cvt.rni.s32.f64 	%r25, %fd18;
	cvt.rn.f64.s32 	%fd19, %r25;
	fma.rn.f64 	%fd20, %fd19, 0dBFF921FB54442D18, %fd2;
	fma.rn.f64 	%fd21, %fd19, 0dBC91A62633145C00, %fd20;
	fma.rn.f64 	%fd80, %fd19, 0dB97B839A252049C0, %fd21;
	setp.ltu.f64 	%p3, %fd3, 0d41E0000000000000;
	@%p3 bra 	$L__BB0_5;
	{ // callseq 0, 0
	.param .b64 param0;
	st.param.f64 	[param0], %fd2;
	.param .align 16 .b8 retval0[16];
	call.uni (retval0), 
	__internal_trig_reduction_slowpathd, 
	(
	param0
	);
	ld.param.f64 	%fd80, [retval0];
	ld.param.b32 	%r25, [retval0+8];
	} // callseq 0
$L__BB0_5:
	add.s32 	%r26, %r25, 1;
$L__BB0_6:
	setp.neu.f64 	%p4, %fd3, 0d7FF0000000000000;
	shl.b32 	%r16, %r26, 6;
	cvt.u64.u32 	%rd10, %r16;
	and.b64  	%rd11, %rd10, 64;
	mov.u64 	%rd12, __cudart_sin_cos_coeffs;
	add.s64 	%rd13, %rd12, %rd11;
	mul.rn.f64 	%fd24, %fd80, %fd80;
	and.b32  	%r17, %r26, 1;
	setp.eq.b32 	%p5, %r17, 1;
	selp.f64 	%fd25, 0dBDA8FF8320FD8164, 0d3DE5DB65F9785EBA, %p5;
	ld.global.nc.v2.f64 	{%fd26, %fd27}, [%rd13];
	fma.rn.f64 	%fd28, %fd25, %fd24, %fd26;
	fma.rn.f64 	%fd29, %fd28, %fd24, %fd27;
	ld.global.nc.v2.f64 	{%fd30, %fd31}, [%rd13+16];
	fma.rn.f64 	%fd32, %fd29, %fd24, %fd30;
	fma.rn.f64 	%fd33, %fd32, %fd24, %fd31;
	ld.global.nc.v2.f64 	{%fd34, %fd35}, [%rd13+32];
	fma.rn.f64 	%fd36, %fd33, %fd24, %fd34;
	fma.rn.f64 	%fd37, %fd36, %fd24, %fd35;
	fma.rn.f64 	%fd38, %fd37, %fd80, %fd80;
	fma.rn.f64 	%fd39, %fd37, %fd24, 0d3FF0000000000000;
	selp.f64 	%fd40, %fd39, %fd38, %p5;
	and.b32  	%r18, %r26, 2;
	setp.eq.s32 	%p6, %r18, 0;
	mov.f64 	%fd41, 0d0000000000000000;
	sub.f64 	%fd42, %fd41, %fd40;
	selp.f64 	%fd9, %fd40, %fd42, %p6;
	@%p4 bra 	$L__BB0_8;
	mov.f64 	%fd48, 0d0000000000000000;
	mul.rn.f64 	%fd81, %fd2, %fd48;
	mov.b32 	%r27, 0;
	bra.uni 	$L__BB0_10;
$L__BB0_8:
	mul.f64 	%fd43, %fd2, 0d3FE45F306DC9C883;
	cvt.rni.s32.f64 	%r27, %fd43;
	cvt.rn.f64.s32 	%fd44, %r27;
	fma.rn.f64 	%fd45, %fd44, 0dBFF921FB54442D18, %fd2;
	fma.rn.f64 	%fd46, %fd44, 0dBC91A62633145C00, %fd45;
	fma.rn.f64 	%fd81, %fd44, 0dB97B839A252049C0, %fd46;
	setp.ltu.f64 	%p7, %fd3, 0d41E0000000000000;
	@%p7 bra 	$L__BB0_10;
	{ // callseq 1, 0
	.param .b64 param0;
	st.param.f64 	[param0], %fd2;
	.param .align 16 .b8 retval0[16];
	call.uni (retval0), 
	__internal_trig_reduction_slowpathd, 
	(
	param0
	);
	ld.param.f64 	%fd81, [retval0];
	ld.param.b32 	%r27, [retval0+8];
	} // callseq 1
$L__BB0_10:
	shl.b32 	%r21, %r27, 6;
	cvt.u64.u32 	%rd14, %r21;
	and.b64  	%rd15, %rd14, 64;
	add.s64 	%rd17, %rd12, %rd15;
	mul.rn.f64 	%fd49, %fd81, %fd81;
	and.b32  	%r22, %r27, 1;
	setp.eq.b32 	%p8, %r22, 1;
	selp.f64 	%fd50, 0dBDA8FF8320FD8164, 0d3DE5DB65F9785EBA, %p8;
	ld.global.nc.v2.f64 	{%fd51, %fd52}, [%rd17];
	fma.rn.f64 	%fd53, %fd50, %fd49, %fd51;
	fma.rn.f64 	%fd54, %fd53, %fd49, %fd52;
	ld.global.nc.v2.f64 	{%fd55, %fd56}, [%rd17+16];
	fma.rn.f64 	%fd57, %fd54, %fd49, %fd55;
	fma.rn.f64 	%fd58, %fd57, %fd49, %fd56;
	ld.global.nc.v2.f64 	{%fd59, %fd60}, [%rd17+32];
	fma.rn.f64 	%fd61, %fd58, %fd49, %fd59;
	fma.rn.f64 	%fd62, %fd61, %fd49, %fd60;
	fma.rn.f64 	%fd63, %fd62, %fd81, %fd81;
	fma.rn.f64 	%fd64, %fd62, %fd49, 0d3FF0000000000000;
	selp.f64 	%fd65, %fd64, %fd63, %p8;
	and.b32  	%r23, %r27, 2;
	setp.eq.s32 	%p9, %r23, 0;
	mov.f64 	%fd66, 0d0000000000000000;
	sub.f64 	%fd67, %fd66, %fd65;
	selp.f64 	%fd14, %fd65, %fd67, %p9;
	setp.ne.s32 	%p10, %r1, 0;
	@%p10 bra 	$L__BB0_12;
	ld.global.f64 	%fd75, [%rd2+8];
	mul.f64 	%fd76, %fd1, %fd9;
	mul.f64 	%fd77, %fd14, %fd75;
	sub.f64 	%fd78, %fd76, %fd77;
	st.global.f64 	[%rd1], %fd78;
	bra.uni 	$L__BB0_15;
$L__BB0_12:
	and.b32  	%r24, %r1, 1;
	setp.eq.b32 	%p11, %r24, 1;
	not.pred 	%p12, %p11;
	@%p12 bra 	$L__BB0_14;
	ld.global.f64 	%fd68, [%rd3+-8];
	mul.f64 	%fd69, %fd14, %fd68;
	fma.rn.f64 	%fd70, %fd1, %fd9, %fd69;
	add.s64 	%rd19, %rd1, %rd8;
	st.global.f64 	[%rd19], %fd70;
	bra.uni 	$L__BB0_15;
$L__BB0_14:
	ld.global.f64 	%fd71, [%rd3+8];
	mul.f64 	%fd72, %fd1, %fd9;
	mul.f64 	%fd73, %fd14, %fd71;
	sub.f64 	%fd74, %fd72, %fd73;
	add.s64 	%rd21, %rd1, %rd8;
	st.global.f64 	[%rd21], %fd74;
$L__BB0_15:
	bar.sync 	0;
	ret;

}
.func  (.param .align 16 .b8 func_retval0[16]) __internal_trig_reduction_slowpathd(
	.param .b64 __internal_trig_reduction_slowpathd_param_0
)
{
	.local .align 8 .b8 	__local_depot1[40];
	.reg .b64 	%SP;
	.reg .b64 	%SPL;
	.reg .pred 	%p<10>;
	.reg .b32 	%r<47>;
	.reg .b64 	%rd<74>;
	.reg .b64 	%fd<5>;

	mov.u64 	%SPL, __local_depot1;
	ld.param.f64 	%fd4, [__internal_trig_reduction_slowpathd_param_0];
	add.u64 	%rd1, %SPL, 0;
	{
	.reg .b32 %temp; 
	mov.b64 	{%temp, %r1}, %fd4;
	}
	shr.u32 	%r2, %r1, 20;
	and.b32  	%r3, %r2, 2047;
	setp.eq.s32 	%p1, %r3, 2047;
	mov.b32 	%r46, 0;
	@%p1 bra 	$L__BB1_9;
	add.s32 	%r20, %r3, -1024;
	mov.b64 	%rd20, %fd4;
	shl.b64 	%rd2, %rd20, 11;
	shr.u32 	%r4, %r20, 6;
	sub.s32 	%r45, 15, %r4;
	sub.s32 	%r21, 19, %r4;
	setp.lt.u32 	%p2, %r20, 128;
	selp.b32 	%r6, 18, %r21, %p2;
	setp.ge.s32 	%p3, %r45, %r6;
	mov.b64 	%rd70, 0;
	@%p3 bra 	$L__BB1_4;
	add.s32 	%r23, %r6, %r4;
	neg.s32 	%r43, %r23;
	or.b64  	%rd3, %rd2, -9223372036854775808;
	mov.b64 	%rd70, 0;
	mov.b32 	%r42, 0;
	mov.u64 	%rd25, __cudart_i2opi_d;
	mov.u32 	%r44, %r45;
$L__BB1_3:
	.pragma "nounroll";
	mul.wide.s32 	%rd22, %r42, 8;
	add.s64 	%rd23, %rd1, %rd22;
	mul.wide.s32 	%rd24, %r44, 8;
	add.s64 	%rd26, %rd25, %rd24;
	ld.global.nc.u64 	%rd27, [%rd26];
	{
	.reg .u32 %r0, %r1, %r2, %r3, %alo, %ahi, %blo, %bhi, %clo, %chi;
	mov.b64 	{%alo,%ahi}, %rd27;
	mov.b64 	{%blo,%bhi}, %rd3;
	mov.b64 	{%clo,%chi}, %rd70;
	mad.lo.cc.u32 	%r0, %alo, %blo, %clo;
	madc.hi.cc.u32 	%r1, %alo, %blo, %chi;
	madc.hi.u32 	%r2, %alo, %bhi, 0;
	mad.lo.cc.u32 	%r1, %alo, %bhi, %r1;
	madc.hi.cc.u32 	%r2, %ahi, %blo, %r2;
	madc.hi.u32 	%r3, %ahi, %bhi, 0;
	mad.lo.cc.u32 	%r1, %ahi, %blo, %r1;
	madc.lo.cc.u32 	%r2, %ahi, %bhi, %r2;
	addc.u32 	%r3, %r3, 0;
	mov.b64 	%rd28, {%r0,%r1};
	mov.b64 	%rd70, {%r2,%r3};
	}
	st.local.u64 	[%rd23], %rd28;
	add.s32 	%r44, %r44, 1;
	add.s32 	%r43, %r43, 1;
	add.s32 	%r42, %r42, 1;
	setp.ne.s32 	%p4, %r43, -15;
	mov.u32 	%r45, %r6;
	@%p4 bra 	$L__BB1_3;
$L__BB1_4:
	cvt.s64.s32 	%rd29, %r45;
	cvt.u64.u32 	%rd30, %r4;
	add.s64 	%rd31, %rd30, %rd29;
	shl.b64 	%rd32, %rd31, 3;
	add.s64 	%rd33, %rd1, %rd32;
	st.local.u64 	[%rd33+-120], %rd70;
	and.b32  	%r15, %r2, 63;
	ld.local.u64 	%rd72, [%rd1+16];
	ld.local.u64 	%rd71, [%rd1+24];
	setp.eq.s32 	%p5, %r15, 0;
	@%p5 bra 	$L__BB1_6;
	shl.b64 	%rd34, %rd71, %r15;
	shr.u64 	%rd35, %rd72, 1;
	xor.b32  	%r24, %r15, 63;
	shr.u64 	%rd36, %rd35, %r24;
	or.b64  	%rd71, %rd34, %rd36;
	ld.local.u64 	%rd37, [%rd1+8];
	shl.b64 	%rd38, %rd72, %r15;
	shr.u64 	%rd39, %rd37, 1;
	shr.u64 	%rd40, %rd39, %r24;
	or.b64  	%rd72, %rd38, %rd40;
$L__BB1_6:
	and.b32  	%r25, %r1, -2147483648;
	shr.u64 	%rd41, %rd71, 62;
	cvt.u32.u64 	%r26, %rd41;
	mov.b64 	{%r27, %r28}, %rd71;
	mov.b64 	{%r29, %r30}, %rd72;
	shf.l.wrap.b32 	%r31, %r30, %r27, 2;
	shf.l.wrap.b32 	%r32, %r27, %r28, 2;
	mov.b64 	%rd42, {%r31, %r32};
	shl.b64 	%rd43, %rd72, 2;
	shr.u64 	%rd44, %rd42, 63;
	cvt.u32.u64 	%r33, %rd44;
	add.s32 	%r34, %r33, %r26;
	setp.eq.s32 	%p6, %r25, 0;
	neg.s32 	%r35, %r34;
	selp.b32 	%r46, %r34, %r35, %p6;
	setp.gt.s64 	%p7, %rd42, -1;
	mov.b64 	%rd45, 0;
	{
	.reg .u32 %r0, %r1, %r2, %r3, %a0, %a1, %a2, %a3, %b0, %b1, %b2, %b3;
	mov.b64 	{%a0,%a1}, %rd45;
	mov.b64 	{%a2,%a3}, %rd45;
	mov.b64 	{%b0,%b1}, %rd43;
	mov.b64 	{%b2,%b3}, %rd42;
	sub.cc.u32 	%r0, %a0, %b0;
	subc.cc.u32 	%r1, %a1, %b1;
	subc.cc.u32 	%r2, %a2, %b2;
	subc.u32 	%r3, %a3, %b3;
	mov.b64 	%rd46, {%r0,%r1};
	mov.b64 	%rd47, {%r2,%r3};
	}
	xor.b32  	%r36, %r25, -2147483648;
	selp.b64 	%rd73, %rd42, %rd47, %p7;
	selp.b64 	%rd14, %rd43, %rd46, %p7;
	selp.b32 	%r17, %r25, %r36, %p7;
	clz.b64 	%r37, %rd73;
	cvt.u64.u32 	%rd15, %r37;
	setp.eq.s32 	%p8, %r37, 0;
	@%p8 bra 	$L__BB1_8;
	cvt.u32.u64 	%r38, %rd15;
	and.b32  	%r39, %r38, 63;
	shl.b64 	%rd48, %rd73, %r39;
	shr.u64 	%rd49, %rd14, 1;
	not.b32 	%r40, %r38;
	and.b32  	%r41, %r40, 63;
	shr.u64 	%rd50, %rd49, %r41;
	or.b64  	%rd73, %rd48, %rd50;
$L__BB1_8:
	mov.b64 	%rd51, -3958705157555305931;
	{
	.reg .u32 %r0, %r1, %r2, %r3, %alo, %ahi, %blo, %bhi;
	mov.b64 	{%alo,%ahi}, %rd73;
	mov.b64 	{%blo,%bhi}, %rd51;
	mul.lo.u32 	%r0, %alo, %blo;
	mul.hi.u32 	%r1, %alo, %blo;
	mad.lo.cc.u32 	%r1, %alo, %bhi, %r1;
	madc.hi.u32 	%r2, %alo, %bhi, 0;
	mad.lo.cc.u32 	%r1, %ahi, %blo, %r1;
	madc.hi.cc.u32 	%r2, %ahi, %blo, %r2;
	madc.hi.u32 	%r3, %ahi, %bhi, 0;
	mad.lo.cc.u32 	%r2, %ahi, %bhi, %r2;
	addc.u32 	%r3, %r3, 0;
	mov.b64 	%rd52, {%r0,%r1};
	mov.b64 	%rd53, {%r2,%r3};
	}
	setp.gt.s64 	%p9, %rd53, 0;
	{
	.reg .u32 %r0, %r1, %r2, %r3, %a0, %a1, %a2, %a3, %b0, %b1, %b2, %b3;
	mov.b64 	{%a0,%a1}, %rd52;
	mov.b64 	{%a2,%a3}, %rd53;
	mov.b64 	{%b0,%b1}, %rd52;
	mov.b64 	{%b2,%b3}, %rd53;
	add.cc.u32 	%r0, %a0, %b0;
	addc.cc.u32 	%r1, %a1, %b1;
	addc.cc.u32 	%r2, %a2, %b2;
	addc.u32 	%r3, %a3, %b3;
	mov.b64 	%rd54, {%r0,%r1};
	mov.b64 	%rd55, {%r2,%r3};
	}
	selp.b64 	%rd56, %rd55, %rd53, %p9;
	selp.s64 	%rd57, -1, 0, %p9;
	sub.s64 	%rd58, %rd57, %rd15;
	cvt.u64.u32 	%rd59, %r17;
	shl.b64 	%rd60, %rd59, 32;
	add.s64 	%rd61, %rd56, 1;
	shr.u64 	%rd62, %rd61, 10;
	add.s64 	%rd63, %rd62, 1;
	shr.u64 	%rd64, %rd63, 1;
	shl.b64 	%rd65, %rd58, 52;
	add.s64 	%rd66, %rd65, %rd64;
	add.s64 	%rd67, %rd66, 4602678819172646912;
	or.b64  	%rd68, %rd67, %rd60;
	mov.b64 	%fd4, %rd68;
$L__BB1_9:
	st.param.f64 	[func_retval0], %fd4;
	st.param.b32 	[func_retval0+8], %r46;
	ret;

}


// ===== COMPILED SASS (sm_100) =====

	.target	sm_100

	.elftype	@"ET_EXEC"


//--------------------- .note.nv.tkinfo           --------------------------
	.section	.note.nv.tkinfo,"",@"SHT_NOTE"
	.sectionflags	@"SHF_NOTE_NV_TKINFO"
	.tkinfo
        /*0018*/ 	.word	0x00000002
        /*0030*/ 	.string	""
        /*0030*/ 	.string	"ptxas"
        /*0030*/ 	.string	"Cuda compilation tools, release 13.0, V13.0.88"
        /*0030*/ 	.string	"Build cuda_13.0.r13.0/compiler.36424714_0"
        /*0030*/ 	.string	"-arch sm_100 -m 64 "



//--------------------- .note.nv.cuinfo           --------------------------
	.section	.note.nv.cuinfo,"",@"SHT_NOTE"
	.sectionflags	@"SHF_NOTE_NV_CUINFO"
        /*0018*/ 	.short	0x0002
        /*001a*/ 	.short	0x0064
        /*001c*/ 	.short	0x0082
	.zero		2


//--------------------- .nv.info                  --------------------------
	.section	.nv.info,"",@"SHT_CUDA_INFO"
	.align	4


	//----- nvinfo : EIATTR_REGCOUNT
	.align		4
        /*0000*/ 	.byte	0x04, 0x2f
        /*0002*/ 	.short	(.L_3 - .L_2)
	.align		4
.L_2:
        /*0004*/ 	.word	index@(_Z4PAORPdS_S_di)
        /*0008*/ 	.word	0x00000020


	//----- nvinfo : EIATTR_FRAME_SIZE
	.align		4
.L_3:
        /*000c*/ 	.byte	0x04, 0x11
        /*000e*/ 	.short	(.L_5 - .L_4)
	.align		4
.L_4:
        /*0010*/ 	.word	index@($_Z4PAORPdS_S_di$__internal_trig_reduction_slowpathd)
        /*0014*/ 	.word	0x00000028


	//----- nvinfo : EIATTR_FRAME_SIZE
	.align		4
.L_5:
        /*0018*/ 	.byte	0x04, 0x11
        /*001a*/ 	.short	(.L_7 - .L_6)
	.align		4
.L_6:
        /*001c*/ 	.word	index@(_Z4PAORPdS_S_di)
        /*0020*/ 	.word	0x00000028


	//----- nvinfo : EIATTR_MIN_STACK_SIZE
	.align		4
.L_7:
        /*0024*/ 	.byte	0x04, 0x12
        /*0026*/ 	.short	(.L_9 - .L_8)
	.align		4
.L_8:
        /*0028*/ 	.word	index@(_Z4PAORPdS_S_di)
        /*002c*/ 	.word	0x00000028
.L_9:


//--------------------- .nv.compat                --------------------------
	.section	.nv.compat,"",@"SHT_CUDA_COMPAT_INFO"
	.align	4
        /*0000*/ 	.byte	0x02, 0x09, 0x00, 0x00, 0x02, 0x02, 0x01, 0x00, 0x02, 0x05, 0x05, 0x00, 0x03, 0x07, 0x01, 0x01
        /*0010*/ 	.byte	0x02, 0x03, 0x00, 0x00, 0x02, 0x06, 0x01, 0x00, 0x04, 0x0b, 0x08, 0x00, 0x01, 0x00, 0x00, 0x00
        /*0020*/ 	.byte	0x00, 0x00, 0x00, 0x00


//--------------------- .nv.info._Z4PAORPdS_S_di  --------------------------
	.section	.nv.info._Z4PAORPdS_S_di,"",@"SHT_CUDA_INFO"
	.sectionflags	@""
	.align	4


	//----- nvinfo : EIATTR_CUDA_API_VERSION
	.align		4
        /*0000*/ 	.byte	0x04, 0x37
        /*0002*/ 	.short	(.L_11 - .L_10)
.L_10:
        /*0004*/ 	.word	0x00000082


	//----- nvinfo : EIATTR_KPARAM_INFO
	.align		4
.L_11:
        /*0008*/ 	.byte	0x04, 0x17
        /*000a*/ 	.short	(.L_13 - .L_12)
.L_12:
        /*000c*/ 	.word	0x00000000
        /*0010*/ 	.short	0x0004
        /*0012*/ 	.short	0x0020
        /*0014*/ 	.byte	0x00, 0xf0, 0x11, 0x00


	//----- nvinfo : EIATTR_KPARAM_INFO
	.align		4
.L_13:
        /*0018*/ 	.byte	0x04, 0x17
        /*001a*/ 	.short	(.L_15 - .L_14)
.L_14:
        /*001c*/ 	.word	0x00000000
        /*0020*/ 	.short	0x0003
        /*0022*/ 	.short	0x0018
        /*0024*/ 	.byte	0x00, 0xf0, 0x21, 0x00


	//----- nvinfo : EIATTR_KPARAM_INFO
	.align		4
.L_15:
        /*0028*/ 	.byte	0x04, 0x17
        /*002a*/ 	.short	(.L_17 - .L_16)
.L_16:
        /*002c*/ 	.word	0x00000000
        /*0030*/ 	.short	0x0002
        /*0032*/ 	.short	0x0010
        /*0034*/ 	.byte	0x00, 0xf5, 0x21, 0x00


	//----- nvinfo : EIATTR_KPARAM_INFO
	.align		4
.L_17:
        /*0038*/ 	.byte	0x04, 0x17
        /*003a*/ 	.short	(.L_19 - .L_18)
.L_18:
        /*003c*/ 	.word	0x00000000
        /*0040*/ 	.short	0x0001
        /*0042*/ 	.short	0x0008
        /*0044*/ 	.byte	0x00, 0xf5, 0x21, 0x00


	//----- nvinfo : EIATTR_KPARAM_INFO
	.align		4
.L_19:
        /*0048*/ 	.byte	0x04, 0x17
        /*004a*/ 	.short	(.L_21 - .L_20)
.L_20:
        /*004c*/ 	.word	0x00000000
        /*0050*/ 	.short	0x0000
        /*0052*/ 	.short	0x0000
        /*0054*/ 	.byte	0x00, 0xf5, 0x21, 0x00


	//----- nvinfo : EIATTR_SPARSE_MMA_MASK
	.align		4
.L_21:
        /*0058*/ 	.byte	0x03, 0x50
        /*005a*/ 	.short	0x0000


	//----- nvinfo : EIATTR_MAXREG_COUNT
	.align		4
        /*005c*/ 	.byte	0x03, 0x1b
        /*005e*/ 	.short	0x00ff


	//----- nvinfo : EIATTR_NUM_BARRIERS
	.align		4
        /*0060*/ 	.byte	0x02, 0x4c
        /*0062*/ 	.byte	0x01
	.zero		1


	//----- nvinfo : EIATTR_MERCURY_ISA_VERSION
	.align		4
        /*0064*/ 	.byte	0x03, 0x5f
        /*0066*/ 	.short	0x0101


	//----- nvinfo : EIATTR_VRC_CTA_INIT_COUNT
	.align		4
        /*0068*/ 	.byte	0x02, 0x4a
	.zero		1
	.zero		1


	//----- nvinfo : EIATTR_EXIT_INSTR_OFFSETS
	.align		4
        /*006c*/ 	.byte	0x04, 0x1c
        /*006e*/ 	.short	(.L_23 - .L_22)


	//   ....[0]....
.L_22:
        /*0070*/ 	.word	0x00000b40


	//----- nvinfo : EIATTR_CRS_STACK_SIZE
	.align		4
.L_23:
        /*0074*/ 	.byte	0x04, 0x1e
        /*0076*/ 	.short	(.L_25 - .L_24)
.L_24:
        /*0078*/ 	.word	0x00000000


	//----- nvinfo : EIATTR_CBANK_PARAM_SIZE
	.align		4
.L_25:
        /*007c*/ 	.byte	0x03, 0x19
        /*007e*/ 	.short	0x0024


	//----- nvinfo : EIATTR_PARAM_CBANK
	.align		4
        /*0080*/ 	.byte	0x04, 0x0a
        /*0082*/ 	.short	(.L_27 - .L_26)
	.align		4
.L_26:
        /*0084*/ 	.word	index@(.nv.constant0._Z4PAORPdS_S_di)
        /*0088*/ 	.short	0x0380
        /*008a*/ 	.short	0x0024


	//----- nvinfo : EIATTR_SW_WAR
	.align		4
.L_27:
        /*008c*/ 	.byte	0x04, 0x36
        /*008e*/ 	.short	(.L_29 - .L_28)
.L_28:
        /*0090*/ 	.word	0x00000008
.L_29:


//--------------------- .nv.callgraph             --------------------------
	.section	.nv.callgraph,"",@"SHT_CUDA_CALLGRAPH"
	.align	4
	.sectionentsize	8
	.align		4
        /*0000*/ 	.word	0x00000000
	.align		4
        /*0004*/ 	.word	0xffffffff
	.align		4
        /*0008*/ 	.word	0x00000000
	.align		4
        /*000c*/ 	.word	0xfffffffe
	.align		4
        /*0010*/ 	.word	0x00000000
	.align		4
        /*0014*/ 	.word	0xfffffffd
	.align		4
        /*0018*/ 	.word	0x00000000
	.align		4
        /*001c*/ 	.word	0xfffffffc


//--------------------- .nv.constant4             --------------------------
	.section	.nv.constant4,"a",@progbits
	.align	8
	.align		8
.nv.constant4:
        /*0000*/ 	.dword	__cudart_i2opi_d
	.align		8
        /*0008*/ 	.dword	__cudart_sin_cos_coeffs


//--------------------- .text._Z4PAORPdS_S_di     --------------------------
	.section	.text._Z4PAORPdS_S_di,"ax",@progbits
	.align	128
        .global         _Z4PAORPdS_S_di
        .type           _Z4PAORPdS_S_di,@function
        .size           _Z4PAORPdS_S_di,(.L_x_16 - _Z4PAORPdS_S_di)
        .other          _Z4PAORPdS_S_di,@"STO_CUDA_ENTRY STV_DEFAULT"
_Z4PAORPdS_S_di:
.text._Z4PAORPdS_S_di:
[----:B------:R-:W0:Y:S01]  /*0000*/  LDC R1, c[0x0][0x37c] ;  /* 0x0000df00ff017b82 */ /* 0x000e220000000800 */
[----:B------:R-:W1:Y:S01]  /*0010*/  S2R R0, SR_CTAID.X ;  /* 0x0000000000007919 */ /* 0x000e620000002500 */
[----:B------:R-:W1:Y:S01]  /*0020*/  LDCU UR4, c[0x0][0x360] ;  /* 0x00006c00ff0477ac */ /* 0x000e620008000800 */
[----:B------:R-:W-:Y:S01]  /*0030*/  BSSY.RECONVERGENT B0, `(.L_x_0) ;  /* 0x00000af000007945 */ /* 0x000fe20003800200 */
[----:B0-----:R-:W-:Y:S01]  /*0040*/  VIADD R1, R1, 0xffffffd8 ;  /* 0xffffffd801017836 */ /* 0x001fe20000000000 */
[----:B------:R-:W1:Y:S01]  /*0050*/  S2R R3, SR_TID.X ;  /* 0x0000000000037919 */ /* 0x000e620000002100 */
[----:B------:R-:W0:Y:S01]  /*0060*/  LDCU UR5, c[0x0][0x3a0] ;  /* 0x00007400ff0577ac */ /* 0x000e220008000800 */
[----:B-1----:R-:W-:-:S05]  /*0070*/  IMAD R0, R0, UR4, R3 ;  /* 0x0000000400007c24 */ /* 0x002fca000f8e0203 */
[----:B0-----:R-:W-:-:S13]  /*0080*/  ISETP.GE.AND P0, PT, R0, UR5, PT ;  /* 0x0000000500007c0c */ /* 0x001fda000bf06270 */
[----:B------:R-:W-:Y:S05]  /*0090*/  @P0 BRA `(.L_x_1) ;  /* 0x0000000800a00947 */ /* 0x000fea0003800000 */
[----:B------:R-:W0:Y:S08]  /*00a0*/  LDC.64 R2, c[0x0][0x358] ;  /* 0x0000d600ff027b82 */ /* 0x000e300000000a00 */
[----:B------:R-:W1:Y:S08]  /*00b0*/  LDC.64 R8, c[0x0][0x388] ;  /* 0x0000e200ff087b82 */ /* 0x000e700000000a00 */
[----:B------:R-:W2:Y:S01]  /*00c0*/  LDC.64 R6, c[0x0][0x380] ;  /* 0x0000e000ff067b82 */ /* 0x000ea20000000a00 */
[----:B0-----:R-:W-:-:S02]  /*00d0*/  R2UR UR4, R2 ;  /* 0x00000000020472ca */ /* 0x001fc400000e0000 */
[----:B------:R-:W-:Y:S01]  /*00e0*/  R2UR UR5, R3 ;  /* 0x00000000030572ca */ /* 0x000fe200000e0000 */
[----:B-1----:R-:W-:-:S12]  /*00f0*/  IMAD.WIDE R8, R0, 0x8, R8 ;  /* 0x0000000800087825 */ /* 0x002fd800078e0208 */
[----:B------:R-:W3:Y:S01]  /*0100*/  LDG.E.64 R8, desc[UR4][R8.64] ;  /* 0x0000000408087981 */ /* 0x000ee2000c1e1b00 */
[----:B--2---:R-:W-:-:S05]  /*0110*/  IMAD.WIDE R6, R0, 0x8, R6 ;  /* 0x0000000800067825 */ /* 0x004fca00078e0206 */
[----:B------:R0:W5:Y:S01]  /*0120*/  LDG.E.64 R4, desc[UR4][R6.64] ;  /* 0x0000000406047981 */ /* 0x000162000c1e1b00 */
[----:B------:R-:W1:Y:S01]  /*0130*/  LDCU.64 UR4, c[0x0][0x398] ;  /* 0x00007300ff0477ac */ /* 0x000e620008000a00 */
[----:B------:R-:W-:Y:S01]  /*0140*/  IMAD.MOV.U32 R20, RZ, RZ, -0x374ff86 ;  /* 0xfc8b007aff147424 */ /* 0x000fe200078e00ff */
[----:B------:R-:W-:Y:S01]  /*0150*/  BSSY.RECONVERGENT B1, `(.L_x_2) ;  /* 0x0000021000017945 */ /* 0x000fe20003800200 */
[----:B------:R-:W-:-:S06]  /*0160*/  IMAD.MOV.U32 R21, RZ, RZ, 0x401921fa ;  /* 0x401921faff157424 */ /* 0x000fcc00078e00ff */
[----:B-1----:R-:W-:-:S08]  /*0170*/  DMUL R20, R20, UR4 ;  /* 0x0000000414147c28 */ /* 0x002fd00008000000 */
[----:B---3--:R-:W-:-:S08]  /*0180*/  DMUL R20, R20, R8 ;  /* 0x0000000814147228 */ /* 0x008fd00000000000 */
[----:B------:R-:W-:-:S14]  /*0190*/  DSETP.NEU.AND P0, PT, |R20|, +INF , PT ;  /* 0x7ff000001400742a */ /* 0x000fdc0003f0d200 */
[----:B------:R-:W-:Y:S01]  /*01a0*/  @!P0 DMUL R22, RZ, R20 ;  /* 0x00000014ff168228 */ /* 0x000fe20000000000 */
[----:B------:R-:W-:Y:S01]  /*01b0*/  @!P0 IMAD.MOV.U32 R28, RZ, RZ, 0x1 ;  /* 0x00000001ff1c8424 */ /* 0x000fe200078e00ff */
[----:B0-----:R-:W-:Y:S09]  /*01c0*/  @!P0 BRA `(.L_x_3) ;  /* 0x0000000000648947 */ /* 0x001ff20003800000 */
[----:B------:R-:W-:Y:S01]  /*01d0*/  UMOV UR4, 0x6dc9c883 ;  /* 0x6dc9c88300047882 */ /* 0x000fe20000000000 */
[----:B------:R-:W-:Y:S01]  /*01e0*/  UMOV UR5, 0x3fe45f30 ;  /* 0x3fe45f3000057882 */ /* 0x000fe20000000000 */
[C---:B------:R-:W-:Y:S01]  /*01f0*/  DSETP.GE.AND P0, PT, |R20|.reuse, 2.14748364800000000000e+09, PT ;  /* 0x41e000001400742a */ /* 0x040fe20003f06200 */
[----:B------:R-:W-:Y:S01]  /*0200*/  BSSY.RECONVERGENT B2, `(.L_x_4) ;  /* 0x0000014000027945 */ /* 0x000fe20003800200 */
[----:B------:R-:W-:Y:S01]  /*0210*/  DMUL R8, R20, UR4 ;  /* 0x0000000414087c28 */ /* 0x000fe20008000000 */
[----:B------:R-:W-:Y:S01]  /*0220*/  UMOV UR4, 0x54442d18 ;  /* 0x54442d1800047882 */ /* 0x000fe20000000000 */
[----:B------:R-:W-:-:S08]  /*0230*/  UMOV UR5, 0x3ff921fb ;  /* 0x3ff921fb00057882 */ /* 0x000fd00000000000 */
[----:B------:R-:W0:Y:S08]  /*0240*/  F2I.F64 R8, R8 ;  /* 0x0000000800087311 */ /* 0x000e300000301100 */
[----:B0-----:R-:W0:Y:S02]  /*0250*/  I2F.F64 R22, R8 ;  /* 0x0000000800167312 */ /* 0x001e240000201c00 */
[----:B0-----:R-:W-:Y:S01]  /*0260*/  DFMA R10, R22, -UR4, R20 ;  /* 0x80000004160a7c2b */ /* 0x001fe20008000014 */
[----:B------:R-:W-:Y:S01]  /*0270*/  UMOV UR4, 0x33145c00 ;  /* 0x33145c0000047882 */ /* 0x000fe20000000000 */
[----:B------:R-:W-:-:S06]  /*0280*/  UMOV UR5, 0x3c91a626 ;  /* 0x3c91a62600057882 */ /* 0x000fcc0000000000 */
[----:B------:R-:W-:Y:S01]  /*0290*/  DFMA R10, R22, -UR4, R10 ;  /* 0x80000004160a7c2b */ /* 0x000fe2000800000a */
[----:B------:R-:W-:Y:S01]  /*02a0*/  UMOV UR4, 0x252049c0 ;  /* 0x252049c000047882 */ /* 0x000fe20000000000 */
[----:B------:R-:W-:-:S06]  /*02b0*/  UMOV UR5, 0x397b839a ;  /* 0x397b839a00057882 */ /* 0x000fcc0000000000 */
[----:B------:R-:W-:Y:S01]  /*02c0*/  DFMA R22, R22, -UR4, R10 ;  /* 0x8000000416167c2b */ /* 0x000fe2000800000a */
[----:B------:R-:W-:Y:S10]  /*02d0*/  @!P0 BRA `(.L_x_5) ;  /* 0x0000000000188947 */ /* 0x000ff40003800000 */
[----:B------:R-:W-:Y:S01]  /*02e0*/  IMAD.MOV.U32 R12, RZ, RZ, R20 ;  /* 0x000000ffff0c7224 */ /* 0x000fe200078e0014 */
[----:B------:R-:W-:Y:S01]  /*02f0*/  MOV R24, 0x320 ;  /* 0x0000032000187802 */ /* 0x000fe20000000f00 */
[----:B------:R-:W-:-:S07]  /*0300*/  IMAD.MOV.U32 R18, RZ, RZ, R21 ;  /* 0x000000ffff127224 */ /* 0x000fce00078e0015 */
[----:B-----5:R-:W-:Y:S05]  /*0310*/  CALL.REL.NOINC `($_Z4PAORPdS_S_di$__internal_trig_reduction_slowpathd) ;  /* 0x00000008000c7944 */ /* 0x020fea0003c00000 */
[----:B------:R-:W-:Y:S02]  /*0320*/  IMAD.MOV.U32 R22, RZ, RZ, R12 ;  /* 0x000000ffff167224 */ /* 0x000fe400078e000c */
[----:B------:R-:W-:-:S07]  /*0330*/  IMAD.MOV.U32 R23, RZ, RZ, R13 ;  /* 0x000000ffff177224 */ /* 0x000fce00078e000d */
.L_x_5:
[----:B------:R-:W-:Y:S05]  /*0340*/  BSYNC.RECONVERGENT B2 ;  /* 0x0000000000027941 */ /* 0x000fea0003800200 */
.L_x_4:
[----:B------:R-:W-:-:S07]  /*0350*/  VIADD R28, R8, 0x1 ;  /* 0x00000001081c7836 */ /* 0x000fce0000000000 */
.L_x_3:
[----:B------:R-:W-:Y:S05]  /*0360*/  BSYNC.RECONVERGENT B1 ;  /* 0x0000000000017941 */ /* 0x000fea0003800200 */
.L_x_2:
[----:B------:R-:W0:Y:S01]  /*0370*/  LDCU.64 UR4, c[0x4][0x8] ;  /* 0x01000100ff0477ac */ /* 0x000e220008000a00 */
[----:B------:R-:W-:Y:S01]  /*0380*/  IMAD.SHL.U32 R8, R28, 0x40, RZ ;  /* 0x000000401c087824 */ /* 0x000fe200078e00ff */
[----:B------:R-:W-:Y:S02]  /*0390*/  R2UR UR6, R2 ;  /* 0x00000000020672ca */ /* 0x000fe400000e0000 */
[----:B------:R-:W-:Y:S02]  /*03a0*/  R2UR UR7, R3 ;  /* 0x00000000030772ca */ /* 0x000fe400000e0000 */
[----:B------:R-:W-:-:S04]  /*03b0*/  LOP3.LUT R8, R8, 0x40, RZ, 0xc0, !PT ;  /* 0x0000004008087812 */ /* 0x000fc800078ec0ff */
[----:B0-----:R-:W-:-:S05]  /*03c0*/  IADD3 R16, P0, PT, R8, UR4, RZ ;  /* 0x0000000408107c10 */ /* 0x001fca000ff1e0ff */
[----:B------:R-:W-:Y:S01]  /*03d0*/  IMAD.X R17, RZ, RZ, UR5, P0 ;  /* 0x00000005ff117e24 */ /* 0x000fe200080e06ff */
[----:B------:R-:W-:-:S04]  /*03e0*/  R2UR UR4, R2 ;  /* 0x00000000020472ca */ /* 0x000fc800000e0000 */
[----:B------:R-:W2:Y:S01]  /*03f0*/  LDG.E.128.CONSTANT R8, desc[UR6][R16.64] ;  /* 0x0000000610087981 */ /* 0x000ea2000c1e9d00 */
[----:B------:R-:W-:-:S13]  /*0400*/  R2UR UR5, R3 ;  /* 0x00000000030572ca */ /* 0x000fda00000e0000 */
[----:B------:R-:W3:Y:S04]  /*0410*/  LDG.E.128.CONSTANT R12, desc[UR4][R16.64+0x10] ;  /* 0x00001004100c7981 */ /* 0x000ee8000c1e9d00 */
[----:B------:R-:W4:Y:S01]  /*0420*/  LDG.E.128.CONSTANT R16, desc[UR4][R16.64+0x20] ;  /* 0x0000200410107981 */ /* 0x000f22000c1e9d00 */
[----:B------:R-:W-:Y:S01]  /*0430*/  LOP3.LUT R24, R28, 0x1, RZ, 0xc0, !PT ;  /* 0x000000011c187812 */ /* 0x000fe200078ec0ff */
[----:B------:R-:W-:Y:S01]  /*0440*/  IMAD.MOV.U32 R25, RZ, RZ, 0x3da8ff83 ;  /* 0x3da8ff83ff197424 */ /* 0x000fe200078e00ff */
[----:B------:R-:W-:Y:S01]  /*0450*/  DMUL R26, R22, R22 ;  /* 0x00000016161a7228 */ /* 0x000fe20000000000 */
[----:B------:R-:W-:Y:S01]  /*0460*/  BSSY.RECONVERGENT B1, `(.L_x_6) ;  /* 0x000002e000017945 */ /* 0x000fe20003800200 */
[----:B------:R-:W-:Y:S01]  /*0470*/  ISETP.NE.U32.AND P0, PT, R24, 0x1, PT ;  /* 0x000000011800780c */ /* 0x000fe20003f05070 */
[----:B------:R-:W-:Y:S01]  /*0480*/  IMAD.MOV.U32 R24, RZ, RZ, 0x20fd8164 ;  /* 0x20fd8164ff187424 */ /* 0x000fe200078e00ff */
[----:B------:R-:W-:-:S02]  /*0490*/  DSETP.NEU.AND P1, PT, |R20|, +INF , PT ;  /* 0x7ff000001400742a */ /* 0x000fc40003f2d200 */
[----:B------:R-:W-:Y:S02]  /*04a0*/  FSEL R25, -R25, 0.11223486810922622681, !P0 ;  /* 0x3de5db6519197808 */ /* 0x000fe40004000100 */
[----:B------:R-:W-:-:S06]  /*04b0*/  FSEL R24, R24, -8.06006814911005101289e+34, !P0 ;  /* 0xf9785eba18187808 */ /* 0x000fcc0004000000 */
[----:B--2---:R-:W-:-:S04]  /*04c0*/  DFMA R8, R26, R24, R8 ;  /* 0x000000181a08722b */ /* 0x004fc80000000008 */
[----:B------:R-:W-:-:S04]  /*04d0*/  @!P1 DMUL R24, RZ, R20 ;  /* 0x00000014ff189228 */ /* 0x000fc80000000000 */
[----:B------:R-:W-:-:S08]  /*04e0*/  DFMA R8, R26, R8, R10 ;  /* 0x000000081a08722b */ /* 0x000fd0000000000a */
[----:B---3--:R-:W-:-:S08]  /*04f0*/  DFMA R8, R26, R8, R12 ;  /* 0x000000081a08722b */ /* 0x008fd0000000000c */
[----:B------:R-:W-:-:S08]  /*0500*/  DFMA R8, R26, R8, R14 ;  /* 0x000000081a08722b */ /* 0x000fd0000000000e */
[----:B----4-:R-:W-:-:S08]  /*0510*/  DFMA R8, R26, R8, R16 ;  /* 0x000000081a08722b */ /* 0x010fd00000000010 */
[----:B------:R-:W-:-:S08]  /*0520*/  DFMA R8, R26, R8, R18 ;  /* 0x000000081a08722b */ /* 0x000fd00000000012 */
[----:B------:R-:W-:Y:S02]  /*0530*/  DFMA R22, R8, R22, R22 ;  /* 0x000000160816722b */ /* 0x000fe40000000016 */
[----:B------:R-:W-:Y:S01]  /*0540*/  DFMA R8, R26, R8, 1 ;  /* 0x3ff000001a08742b */ /* 0x000fe20000000008 */
[----:B------:R-:W-:-:S09]  /*0550*/  @!P1 IMAD.MOV.U32 R26, RZ, RZ, RZ ;  /* 0x000000ffff1a9224 */ /* 0x000fd200078e00ff */
[----:B------:R-:W-:Y:S02]  /*0560*/  FSEL R10, R8, R22, !P0 ;  /* 0x00000016080a7208 */ /* 0x000fe40004000000 */
[----:B------:R-:W-:Y:S02]  /*0570*/  FSEL R11, R9, R23, !P0 ;  /* 0x00000017090b7208 */ /* 0x000fe40004000000 */
[----:B------:R-:W-:-:S04]  /*0580*/  LOP3.LUT P0, RZ, R28, 0x2, RZ, 0xc0, !PT ;  /* 0x000000021cff7812 */ /* 0x000fc8000780c0ff */
[----:B------:R-:W-:-:S10]  /*0590*/  DADD R8, RZ, -R10 ;  /* 0x00000000ff087229 */ /* 0x000fd4000000080a */
[----:B------:R-:W-:Y:S02]  /*05a0*/  FSEL R22, R10, R8, !P0 ;  /* 0x000000080a167208 */ /* 0x000fe40004000000 */
[----:B------:R-:W-:Y:S01]  /*05b0*/  FSEL R23, R11, R9, !P0 ;  /* 0x000000090b177208 */ /* 0x000fe20004000000 */
[----:B------:R-:W-:Y:S06]  /*05c0*/  @!P1 BRA `(.L_x_7) ;  /* 0x00000000005c9947 */ /* 0x000fec0003800000 */
[----:B------:R-:W-:Y:S01]  /*05d0*/  UMOV UR4, 0x6dc9c883 ;  /* 0x6dc9c88300047882 */ /* 0x000fe20000000000 */
[----:B------:R-:W-:Y:S01]  /*05e0*/  UMOV UR5, 0x3fe45f30 ;  /* 0x3fe45f3000057882 */ /* 0x000fe20000000000 */
[C---:B------:R-:W-:Y:S02]  /*05f0*/  DSETP.GE.AND P0, PT, |R20|.reuse, 2.14748364800000000000e+09, PT ;  /* 0x41e000001400742a */ /* 0x040fe40003f06200 */
        /* <DEDUP_REMOVED lines=18> */
[----:B------:R-:W-:Y:S02]  /*0720*/  IMAD.MOV.U32 R24, RZ, RZ, R12 ;  /* 0x000000ffff187224 */ /* 0x000fe400078e000c */
[----:B------:R-:W-:-:S07]  /*0730*/  IMAD.MOV.U32 R25, RZ, RZ, R13 ;  /* 0x000000ffff197224 */ /* 0x000fce00078e000d */
.L_x_7:
[----:B------:R-:W-:Y:S05]  /*0740*/  BSYNC.RECONVERGENT B1 ;  /* 0x0000000000017941 */ /* 0x000fea0003800200 */
.L_x_6:
[----:B------:R-:W0:Y:S01]  /*0750*/  LDCU.64 UR4, c[0x4][0x8] ;  /* 0x01000100ff0477ac */ /* 0x000e220008000a00 */
[----:B------:R-:W-:Y:S01]  /*0760*/  IMAD.SHL.U32 R8, R26, 0x40, RZ ;  /* 0x000000401a087824 */ /* 0x000fe200078e00ff */
[----:B------:R-:W-:Y:S02]  /*0770*/  R2UR UR6, R2 ;  /* 0x00000000020672ca */ /* 0x000fe400000e0000 */
[----:B------:R-:W-:Y:S02]  /*0780*/  R2UR UR7, R3 ;  /* 0x00000000030772ca */ /* 0x000fe400000e0000 */
[----:B------:R-:W-:-:S04]  /*0790*/  LOP3.LUT R8, R8, 0x40, RZ, 0xc0, !PT ;  /* 0x0000004008087812 */ /* 0x000fc800078ec0ff */
[----:B0-----:R-:W-:-:S05]  /*07a0*/  IADD3 R28, P0, PT, R8, UR4, RZ ;  /* 0x00000004081c7c10 */ /* 0x001fca000ff1e0ff */
[----:B------:R-:W-:-:S05]  /*07b0*/  IMAD.X R29, RZ, RZ, UR5, P0 ;  /* 0x00000005ff1d7e24 */ /* 0x000fca00080e06ff */
[----:B------:R-:W2:Y:S01]  /*07c0*/  LDG.E.128.CONSTANT R8, desc[UR6][R28.64] ;  /* 0x000000061c087981 */ /* 0x000ea2000c1e9d00 */
[----:B------:R-:W-:Y:S02]  /*07d0*/  R2UR UR4, R2 ;  /* 0x00000000020472ca */ /* 0x000fe400000e0000 */
[----:B------:R-:W-:Y:S02]  /*07e0*/  R2UR UR5, R3 ;  /* 0x00000000030572ca */ /* 0x000fe400000e0000 */
[----:B------:R-:W-:-:S04]  /*07f0*/  LOP3.LUT R12, R26, 0x1, RZ, 0xc0, !PT ;  /* 0x000000011a0c7812 */ /* 0x000fc800078ec0ff */
[----:B------:R-:W-:Y:S01]  /*0800*/  ISETP.NE.U32.AND P0, PT, R12, 0x1, PT ;  /* 0x000000010c00780c */ /* 0x000fe20003f05070 */
[----:B------:R-:W-:Y:S02]  /*0810*/  IMAD.MOV.U32 R16, RZ, RZ, 0x20fd8164 ;  /* 0x20fd8164ff107424 */ /* 0x000fe400078e00ff */
[----:B------:R-:W-:-:S04]  /*0820*/  IMAD.MOV.U32 R17, RZ, RZ, 0x3da8ff83 ;  /* 0x3da8ff83ff117424 */ /* 0x000fc800078e00ff */
[----:B------:R-:W3:Y:S01]  /*0830*/  LDG.E.128.CONSTANT R12, desc[UR4][R28.64+0x10] ;  /* 0x000010041c0c7981 */ /* 0x000ee2000c1e9d00 */
[----:B------:R-:W-:Y:S01]  /*0840*/  DMUL R20, R24, R24 ;  /* 0x0000001818147228 */ /* 0x000fe20000000000 */
[----:B------:R-:W-:Y:S02]  /*0850*/  FSEL R16, R16, -8.06006814911005101289e+34, !P0 ;  /* 0xf9785eba10107808 */ /* 0x000fe40004000000 */
[----:B------:R-:W-:Y:S02]  /*0860*/  FSEL R17, -R17, 0.11223486810922622681, !P0 ;  /* 0x3de5db6511117808 */ /* 0x000fe40004000100 */
[----:B------:R-:W-:-:S04]  /*0870*/  ISETP.NE.AND P1, PT, R0, RZ, PT ;  /* 0x000000ff0000720c */ /* 0x000fc80003f25270 */
[C---:B--2---:R-:W-:Y:S01]  /*0880*/  DFMA R8, R20.reuse, R16, R8 ;  /* 0x000000101408722b */ /* 0x044fe20000000008 */
[----:B------:R-:W2:Y:S08]  /*0890*/  LDG.E.128.CONSTANT R16, desc[UR4][R28.64+0x20] ;  /* 0x000020041c107981 */ /* 0x000eb0000c1e9d00 */
[----:B------:R-:W-:Y:S02]  /*08a0*/  @!P1 R2UR UR4, R2 ;  /* 0x00000000020492ca */ /* 0x000fe400000e0000 */
[----:B------:R-:W-:Y:S01]  /*08b0*/  @!P1 R2UR UR5, R3 ;  /* 0x00000000030592ca */ /* 0x000fe200000e0000 */
[C---:B------:R-:W-:Y:S01]  /*08c0*/  DFMA R10, R20.reuse, R8, R10 ;  /* 0x00000008140a722b */ /* 0x040fe2000000000a */
[----:B------:R-:W0:Y:S11]  /*08d0*/  @!P1 LDC.64 R8, c[0x0][0x380] ;  /* 0x0000e000ff089b82 */ /* 0x000e360000000a00 */
[----:B0-----:R-:W4:Y:S01]  /*08e0*/  @!P1 LDG.E.64 R8, desc[UR4][R8.64+0x8] ;  /* 0x0000080408089981 */ /* 0x001f22000c1e1b00 */
[C---:B---3--:R-:W-:Y:S01]  /*08f0*/  DFMA R10, R20.reuse, R10, R12 ;  /* 0x0000000a140a722b */ /* 0x048fe2000000000c */
[----:B------:R-:W0:Y:S07]  /*0900*/  @!P1 LDC.64 R12, c[0x0][0x390] ;  /* 0x0000e400ff0c9b82 */ /* 0x000e2e0000000a00 */
[----:B------:R-:W-:-:S08]  /*0910*/  DFMA R10, R20, R10, R14 ;  /* 0x0000000a140a722b */ /* 0x000fd0000000000e */
[----:B--2---:R-:W-:-:S08]  /*0920*/  DFMA R10, R20, R10, R16 ;  /* 0x0000000a140a722b */ /* 0x004fd00000000010 */
[----:B------:R-:W-:-:S08]  /*0930*/  DFMA R10, R20, R10, R18 ;  /* 0x0000000a140a722b */ /* 0x000fd00000000012 */
[----:B------:R-:W-:Y:S02]  /*0940*/  DFMA R24, R10, R24, R24 ;  /* 0x000000180a18722b */ /* 0x000fe40000000018 */
[----:B------:R-:W-:-:S10]  /*0950*/  DFMA R10, R20, R10, 1 ;  /* 0x3ff00000140a742b */ /* 0x000fd4000000000a */
[----:B------:R-:W-:Y:S02]  /*0960*/  FSEL R14, R10, R24, !P0 ;  /* 0x000000180a0e7208 */ /* 0x000fe40004000000 */
[----:B------:R-:W-:Y:S02]  /*0970*/  FSEL R15, R11, R25, !P0 ;  /* 0x000000190b0f7208 */ /* 0x000fe40004000000 */
[----:B------:R-:W-:-:S04]  /*0980*/  LOP3.LUT P0, RZ, R26, 0x2, RZ, 0xc0, !PT ;  /* 0x000000021aff7812 */ /* 0x000fc8000780c0ff */
[----:B------:R-:W-:-:S10]  /*0990*/  DADD R10, RZ, -R14 ;  /* 0x00000000ff0a7229 */ /* 0x000fd4000000080e */
[----:B------:R-:W-:Y:S02]  /*09a0*/  FSEL R10, R14, R10, !P0 ;  /* 0x0000000a0e0a7208 */ /* 0x000fe40004000000 */
[----:B------:R-:W-:-:S06]  /*09b0*/  FSEL R11, R15, R11, !P0 ;  /* 0x0000000b0f0b7208 */ /* 0x000fcc0004000000 */
[----:B----4-:R-:W-:-:S08]  /*09c0*/  @!P1 DMUL R8, R10, R8 ;  /* 0x000000080a089228 */ /* 0x010fd00000000000 */
[----:B-----5:R-:W-:-:S07]  /*09d0*/  @!P1 DFMA R8, R4, R22, -R8 ;  /* 0x000000160408922b */ /* 0x020fce0000000808 */
[----:B0-----:R0:W-:Y:S01]  /*09e0*/  @!P1 STG.E.64 desc[UR4][R12.64], R8 ;  /* 0x000000080c009986 */ /* 0x0011e2000c101b04 */
[----:B------:R-:W-:Y:S05]  /*09f0*/  @!P1 BRA `(.L_x_1) ;  /* 0x0000000000489947 */ /* 0x000fea0003800000 */
[----:B0-----:R-:W-:Y:S01]  /*0a00*/  LOP3.LUT R8, R0, 0x1, RZ, 0xc0, !PT ;  /* 0x0000000100087812 */ /* 0x001fe200078ec0ff */
[----:B------:R-:W0:Y:S03]  /*0a10*/  LDC.64 R12, c[0x0][0x390] ;  /* 0x0000e400ff0c7b82 */ /* 0x000e260000000a00 */
[----:B------:R-:W-:-:S13]  /*0a20*/  ISETP.NE.U32.AND P0, PT, R8, 0x1, PT ;  /* 0x000000010800780c */ /* 0x000fda0003f05070 */
[----:B------:R-:W-:Y:S02]  /*0a30*/  @!P0 R2UR UR4, R2 ;  /* 0x00000000020482ca */ /* 0x000fe400000e0000 */
[----:B------:R-:W-:-:S13]  /*0a40*/  @!P0 R2UR UR5, R3 ;  /* 0x00000000030582ca */ /* 0x000fda00000e0000 */
[----:B------:R-:W2:Y:S01]  /*0a50*/  @!P0 LDG.E.64 R8, desc[UR4][R6.64+-0x8] ;  /* 0xfffff80406088981 */ /* 0x000ea2000c1e1b00 */
[----:B------:R-:W-:Y:S01]  /*0a60*/  @P0 R2UR UR6, R2 ;  /* 0x00000000020602ca */ /* 0x000fe200000e0000 */
[----:B0-----:R-:W-:Y:S01]  /*0a70*/  IMAD.WIDE R12, R0, 0x8, R12 ;  /* 0x00000008000c7825 */ /* 0x001fe200078e020c */
[----:B------:R-:W-:Y:S01]  /*0a80*/  @P0 R2UR UR7, R3 ;  /* 0x00000000030702ca */ /* 0x000fe200000e0000 */
[----:B--2---:R-:W-:-:S08]  /*0a90*/  @!P0 DMUL R8, R10, R8 ;  /* 0x000000080a088228 */ /* 0x004fd00000000000 */
[----:B------:R-:W-:-:S07]  /*0aa0*/  @!P0 DFMA R8, R4, R22, R8 ;  /* 0x000000160408822b */ /* 0x000fce0000000008 */
[----:B------:R1:W-:Y:S04]  /*0ab0*/  @!P0 STG.E.64 desc[UR4][R12.64], R8 ;  /* 0x000000080c008986 */ /* 0x0003e8000c101b04 */
[----:B------:R-:W2:Y:S01]  /*0ac0*/  @P0 LDG.E.64 R14, desc[UR6][R6.64+0x8] ;  /* 0x00000806060e0981 */ /* 0x000ea2000c1e1b00 */
[----:B------:R-:W-:Y:S02]  /*0ad0*/  @P0 R2UR UR4, R2 ;  /* 0x00000000020402ca */ /* 0x000fe400000e0000 */
[----:B------:R-:W-:Y:S01]  /*0ae0*/  @P0 R2UR UR5, R3 ;  /* 0x00000000030502ca */ /* 0x000fe200000e0000 */
[----:B--2---:R-:W-:-:S08]  /*0af0*/  @P0 DMUL R14, R10, R14 ;  /* 0x0000000e0a0e0228 */ /* 0x004fd00000000000 */
[----:B------:R-:W-:-:S07]  /*0b00*/  @P0 DFMA R14, R4, R22, -R14 ;  /* 0x00000016040e022b */ /* 0x000fce000000080e */
[----:B------:R1:W-:Y:S04]  /*0b10*/  @P0 STG.E.64 desc[UR4][R12.64], R14 ;  /* 0x0000000e0c000986 */ /* 0x0003e8000c101b04 */
.L_x_1:
[----:B------:R-:W-:Y:S05]  /*0b20*/  BSYNC.RECONVERGENT B0 ;  /* 0x0000000000007941 */ /* 0x000fea0003800200 */
.L_x_0:
[----:B------:R-:W-:Y:S06]  /*0b30*/  BAR.SYNC.DEFER_BLOCKING 0x0 ;  /* 0x0000000000007b1d */ /* 0x000fec0000010000 */
[----:B------:R-:W-:Y:S05]  /*0b40*/  EXIT ;  /* 0x000000000000794d */ /* 0x000fea0003800000 */
        .type           $_Z4PAORPdS_S_di$__internal_trig_reduction_slowpathd,@function
        .size           $_Z4PAORPdS_S_di$__internal_trig_reduction_slowpathd,(.L_x_16 - $_Z4PAORPdS_S_di$__internal_trig_reduction_slowpathd)
$_Z4PAORPdS_S_di$__internal_trig_reduction_slowpathd:
[--C-:B------:R-:W-:Y:S01]  /*0b50*/  SHF.R.U32.HI R16, RZ, 0x14, R18.reuse ;  /* 0x00000014ff107819 */ /* 0x100fe20000011612 */
[----:B------:R-:W-:Y:S02]  /*0b60*/  IMAD.MOV.U32 R13, RZ, RZ, R18 ;  /* 0x000000ffff0d7224 */ /* 0x000fe400078e0012 */
[----:B------:R-:W-:Y:S01]  /*0b70*/  IMAD.MOV.U32 R8, RZ, RZ, RZ ;  /* 0x000000ffff087224 */ /* 0x000fe200078e00ff */
[----:B------:R-:W-:-:S04]  /*0b80*/  LOP3.LUT R9, R16, 0x7ff, RZ, 0xc0, !PT ;  /* 0x000007ff10097812 */ /* 0x000fc800078ec0ff */
[----:B------:R-:W-:-:S13]  /*0b90*/  ISETP.NE.AND P0, PT, R9, 0x7ff, PT ;  /* 0x000007ff0900780c */ /* 0x000fda0003f05270 */
[----:B------:R-:W-:Y:S05]  /*0ba0*/  @!P0 BRA `(.L_x_8) ;  /* 0x0000000800688947 */ /* 0x000fea0003800000 */
[----:B------:R-:W-:Y:S01]  /*0bb0*/  VIADD R8, R9, 0xfffffc00 ;  /* 0xfffffc0009087836 */ /* 0x000fe20000000000 */
[----:B------:R-:W-:Y:S01]  /*0bc0*/  BSSY.RECONVERGENT B3, `(.L_x_9) ;  /* 0x0000034000037945 */ /* 0x000fe20003800200 */
[----:B------:R-:W-:-:S03]  /*0bd0*/  CS2R R10, SRZ ;  /* 0x00000000000a7805 */ /* 0x000fc6000001ff00 */
[----:B------:R-:W-:Y:S02]  /*0be0*/  SHF.R.U32.HI R14, RZ, 0x6, R8 ;  /* 0x00000006ff0e7819 */ /* 0x000fe40000011608 */
[----:B------:R-:W-:Y:S02]  /*0bf0*/  ISETP.GE.U32.AND P0, PT, R8, 0x80, PT ;  /* 0x000000800800780c */ /* 0x000fe40003f06070 */
[C---:B------:R-:W-:Y:S02]  /*0c00*/  IADD3 R8, PT, PT, -R14.reuse, 0x13, RZ ;  /* 0x000000130e087810 */ /* 0x040fe40007ffe1ff */
[----:B------:R-:W-:Y:S02]  /*0c10*/  IADD3 R15, PT, PT, -R14, 0xf, RZ ;  /* 0x0000000f0e0f7810 */ /* 0x000fe40007ffe1ff */
[----:B------:R-:W-:-:S04]  /*0c20*/  SEL R17, R8, 0x12, P0 ;  /* 0x0000001208117807 */ /* 0x000fc80000000000 */
[----:B------:R-:W-:-:S13]  /*0c30*/  ISETP.GE.AND P0, PT, R15, R17, PT ;  /* 0x000000110f00720c */ /* 0x000fda0003f06270 */
[----:B------:R-:W-:Y:S05]  /*0c40*/  @P0 BRA `(.L_x_10) ;  /* 0x0000000000ac0947 */ /* 0x000fea0003800000 */
[----:B------:R-:W0:Y:S01]  /*0c50*/  LDC.64 R8, c[0x0][0x358] ;  /* 0x0000d600ff087b82 */ /* 0x000e220000000a00 */
[C---:B------:R-:W-:Y:S01]  /*0c60*/  SHF.L.U64.HI R25, R12.reuse, 0xb, R13 ;  /* 0x0000000b0c197819 */ /* 0x040fe2000001020d */
[----:B------:R-:W-:Y:S01]  /*0c70*/  BSSY.RECONVERGENT B4, `(.L_x_11) ;  /* 0x0000022000047945 */ /* 0x000fe20003800200 */
[----:B------:R-:W-:Y:S01]  /*0c80*/  IADD3 R14, PT, PT, RZ, -R14, -R17 ;  /* 0x8000000eff0e7210 */ /* 0x000fe20007ffe811 */
[----:B------:R-:W-:Y:S01]  /*0c90*/  IMAD.SHL.U32 R17, R12, 0x800, RZ ;  /* 0x000008000c117824 */ /* 0x000fe200078e00ff */
[----:B------:R-:W-:Y:S01]  /*0ca0*/  CS2R R10, SRZ ;  /* 0x00000000000a7805 */ /* 0x000fe2000001ff00 */
[----:B------:R-:W-:Y:S01]  /*0cb0*/  IMAD.MOV.U32 R19, RZ, RZ, RZ ;  /* 0x000000ffff137224 */ /* 0x000fe200078e00ff */
[----:B------:R-:W-:-:S07]  /*0cc0*/  LOP3.LUT R25, R25, 0x80000000, RZ, 0xfc, !PT ;  /* 0x8000000019197812 */ /* 0x000fce00078efcff */
.L_x_12:
[----:B------:R-:W1:Y:S01]  /*0cd0*/  LDC.64 R12, c[0x4][RZ] ;  /* 0x01000000ff0c7b82 */ /* 0x000e620000000a00 */
[----:B0-----:R-:W-:Y:S02]  /*0ce0*/  R2UR UR4, R8 ;  /* 0x00000000080472ca */ /* 0x001fe400000e0000 */
[----:B------:R-:W-:Y:S01]  /*0cf0*/  R2UR UR5, R9 ;  /* 0x00000000090572ca */ /* 0x000fe200000e0000 */
[----:B-1----:R-:W-:-:S12]  /*0d00*/  IMAD.WIDE R12, R15, 0x8, R12 ;  /* 0x000000080f0c7825 */ /* 0x002fd800078e020c */
[----:B------:R-:W2:Y:S01]  /*0d10*/  LDG.E.64.CONSTANT R12, desc[UR4][R12.64] ;  /* 0x000000040c0c7981 */ /* 0x000ea2000c1e9b00 */
[----:B------:R-:W-:Y:S02]  /*0d20*/  VIADD R14, R14, 0x1 ;  /* 0x000000010e0e7836 */ /* 0x000fe40000000000 */
[----:B------:R-:W-:Y:S02]  /*0d30*/  VIADD R15, R15, 0x1 ;  /* 0x000000010f0f7836 */ /* 0x000fe40000000000 */
[----:B--2---:R-:W-:-:S04]  /*0d40*/  IMAD.WIDE.U32 R10, P2, R12, R17, R10 ;  /* 0x000000110c0a7225 */ /* 0x004fc8000784000a */
[----:B------:R-:W-:Y:S02]  /*0d50*/  IMAD R27, R12, R25, RZ ;  /* 0x000000190c1b7224 */ /* 0x000fe400078e02ff */
[CC--:B------:R-:W-:Y:S02]  /*0d60*/  IMAD R26, R13.reuse, R17.reuse, RZ ;  /* 0x000000110d1a7224 */ /* 0x0c0fe400078e02ff */
[----:B------:R-:W-:Y:S01]  /*0d70*/  IMAD.HI.U32 R29, R13, R17, RZ ;  /* 0x000000110d1d7227 */ /* 0x000fe200078e00ff */
[----:B------:R-:W-:-:S03]  /*0d80*/  IADD3 R11, P0, PT, R27, R11, RZ ;  /* 0x0000000b1b0b7210 */ /* 0x000fc60007f1e0ff */
[----:B------:R-:W-:Y:S01]  /*0d90*/  IMAD R27, R19, 0x8, R1 ;  /* 0x00000008131b7824 */ /* 0x000fe200078e0201 */
[----:B------:R-:W-:Y:S01]  /*0da0*/  IADD3 R11, P1, PT, R26, R11, RZ ;  /* 0x0000000b1a0b7210 */ /* 0x000fe20007f3e0ff */
[----:B------:R-:W-:-:S04]  /*0db0*/  IMAD.HI.U32 R26, R12, R25, RZ ;  /* 0x000000190c1a7227 */ /* 0x000fc800078e00ff */
[----:B------:R-:W-:Y:S01]  /*0dc0*/  IMAD.X R26, RZ, RZ, R26, P2 ;  /* 0x000000ffff1a7224 */ /* 0x000fe200010e061a */
[----:B------:R0:W-:Y:S01]  /*0dd0*/  STL.64 [R27], R10 ;  /* 0x0000000a1b007387 */ /* 0x0001e20000100a00 */
[----:B------:R-:W-:-:S03]  /*0de0*/  IMAD.HI.U32 R12, R13, R25, RZ ;  /* 0x000000190d0c7227 */ /* 0x000fc600078e00ff */
[----:B------:R-:W-:Y:S01]  /*0df0*/  IADD3.X R26, P0, PT, R29, R26, RZ, P0, !PT ;  /* 0x0000001a1d1a7210 */ /* 0x000fe2000071e4ff */
[----:B------:R-:W-:Y:S02]  /*0e00*/  IMAD R13, R13, R25, RZ ;  /* 0x000000190d0d7224 */ /* 0x000fe400078e02ff */
[----:B------:R-:W-:Y:S02]  /*0e10*/  VIADD R19, R19, 0x1 ;  /* 0x0000000113137836 */ /* 0x000fe40000000000 */
[----:B------:R-:W-:Y:S01]  /*0e20*/  IMAD.X R12, RZ, RZ, R12, P0 ;  /* 0x000000ffff0c7224 */ /* 0x000fe200000e060c */
[----:B------:R-:W-:Y:S02]  /*0e30*/  ISETP.NE.AND P0, PT, R14, -0xf, PT ;  /* 0xfffffff10e00780c */ /* 0x000fe40003f05270 */
[----:B------:R-:W-:-:S05]  /*0e40*/  IADD3.X R26, P1, PT, R13, R26, RZ, P1, !PT ;  /* 0x0000001a0d1a7210 */ /* 0x000fca0000f3e4ff */
[----:B------:R-:W-:Y:S02]  /*0e50*/  IMAD.X R13, RZ, RZ, R12, P1 ;  /* 0x000000ffff0d7224 */ /* 0x000fe400008e060c */
[----:B0-----:R-:W-:Y:S02]  /*0e60*/  IMAD.MOV.U32 R10, RZ, RZ, R26 ;  /* 0x000000ffff0a7224 */ /* 0x001fe400078e001a */
[----:B------:R-:W-:Y:S02]  /*0e70*/  IMAD.MOV.U32 R11, RZ, RZ, R13 ;  /* 0x000000ffff0b7224 */ /* 0x000fe400078e000d */
[----:B------:R-:W-:Y:S05]  /*0e80*/  @P0 BRA `(.L_x_12) ;  /* 0xfffffffc00900947 */ /* 0x000fea000383ffff */
[----:B------:R-:W-:Y:S05]  /*0e90*/  BSYNC.RECONVERGENT B4 ;  /* 0x0000000000047941 */ /* 0x000fea0003800200 */
.L_x_11:
[----:B------:R-:W-:-:S05]  /*0ea0*/  LOP3.LUT R8, R16, 0x7ff, RZ, 0xc0, !PT ;  /* 0x000007ff10087812 */ /* 0x000fca00078ec0ff */
[----:B------:R-:W-:-:S05]  /*0eb0*/  VIADD R8, R8, 0xfffffc00 ;  /* 0xfffffc0008087836 */ /* 0x000fca0000000000 */
[----:B------:R-:W-:Y:S02]  /*0ec0*/  SHF.R.U32.HI R9, RZ, 0x6, R8 ;  /* 0x00000006ff097819 */ /* 0x000fe40000011608 */
[----:B------:R-:W-:Y:S02]  /*0ed0*/  ISETP.GE.U32.AND P0, PT, R8, 0x80, PT ;  /* 0x000000800800780c */ /* 0x000fe40003f06070 */
[----:B------:R-:W-:-:S04]  /*0ee0*/  IADD3 R9, PT, PT, -R9, 0x13, RZ ;  /* 0x0000001309097810 */ /* 0x000fc80007ffe1ff */
[----:B------:R-:W-:-:S07]  /*0ef0*/  SEL R15, R9, 0x12, P0 ;  /* 0x00000012090f7807 */ /* 0x000fce0000000000 */
.L_x_10:
[----:B------:R-:W-:Y:S05]  /*0f00*/  BSYNC.RECONVERGENT B3 ;  /* 0x0000000000037941 */ /* 0x000fea0003800200 */
.L_x_9:
[C---:B------:R-:W-:Y:S02]  /*0f10*/  LOP3.LUT R8, R16.reuse, 0x7ff, RZ, 0xc0, !PT ;  /* 0x000007ff10087812 */ /* 0x040fe400078ec0ff */
[----:B------:R-:W-:-:S03]  /*0f20*/  LOP3.LUT P0, R25, R16, 0x3f, RZ, 0xc0, !PT ;  /* 0x0000003f10197812 */ /* 0x000fc6000780c0ff */
[----:B------:R-:W-:-:S05]  /*0f30*/  VIADD R8, R8, 0xfffffc00 ;  /* 0xfffffc0008087836 */ /* 0x000fca0000000000 */
[----:B------:R-:W-:-:S05]  /*0f40*/  SHF.R.U32.HI R8, RZ, 0x6, R8 ;  /* 0x00000006ff087819 */ /* 0x000fca0000011608 */
[----:B------:R-:W-:-:S04]  /*0f50*/  IMAD.IADD R8, R8, 0x1, R15 ;  /* 0x0000000108087824 */ /* 0x000fc800078e020f */
[----:B------:R-:W-:-:S05]  /*0f60*/  IMAD.U32 R29, R8, 0x8, R1 ;  /* 0x00000008081d7824 */ /* 0x000fca00078e0001 */
[----:B------:R0:W-:Y:S04]  /*0f70*/  STL.64 [R29+-0x78], R10 ;  /* 0xffff880a1d007387 */ /* 0x0001e80000100a00 */
[----:B------:R-:W2:Y:S04]  /*0f80*/  @P0 LDL.64 R26, [R1+0x8] ;  /* 0x00000800011a0983 */ /* 0x000ea80000100a00 */
[----:B------:R-:W3:Y:S04]  /*0f90*/  LDL.64 R12, [R1+0x10] ;  /* 0x00001000010c7983 */ /* 0x000ee80000100a00 */
[----:B------:R-:W4:Y:S01]  /*0fa0*/  LDL.64 R8, [R1+0x18] ;  /* 0x0000180001087983 */ /* 0x000f220000100a00 */
[----:B------:R-:W-:Y:S01]  /*0fb0*/  @P0 LOP3.LUT R15, R25, 0x3f, RZ, 0x3c, !PT ;  /* 0x0000003f190f0812 */ /* 0x000fe200078e3cff */
[----:B------:R-:W-:Y:S01]  /*0fc0*/  BSSY.RECONVERGENT B3, `(.L_x_13) ;  /* 0x0000034000037945 */ /* 0x000fe20003800200 */
[----:B--2---:R-:W-:-:S02]  /*0fd0*/  @P0 SHF.R.U64 R16, R26, 0x1, R27 ;  /* 0x000000011a100819 */ /* 0x004fc4000000121b */
[----:B------:R-:W-:Y:S02]  /*0fe0*/  @P0 SHF.R.U32.HI R26, RZ, 0x1, R27 ;  /* 0x00000001ff1a0819 */ /* 0x000fe4000001161b */
[----:B---3--:R-:W-:Y:S02]  /*0ff0*/  @P0 SHF.L.U32 R17, R12, R25, RZ ;  /* 0x000000190c110219 */ /* 0x008fe400000006ff */
[----:B0-----:R-:W-:Y:S02]  /*1000*/  @P0 SHF.R.U64 R10, R16, R15, R26 ;  /* 0x0000000f100a0219 */ /* 0x001fe4000000121a */
[--C-:B------:R-:W-:Y:S02]  /*1010*/  @P0 SHF.R.U32.HI R14, RZ, 0x1, R13.reuse ;  /* 0x00000001ff0e0819 */ /* 0x100fe4000001160d */
[C-C-:B------:R-:W-:Y:S02]  /*1020*/  @P0 SHF.R.U64 R19, R12.reuse, 0x1, R13.reuse ;  /* 0x000000010c130819 */ /* 0x140fe4000000120d */
[----:B------:R-:W-:-:S02]  /*1030*/  @P0 SHF.L.U64.HI R28, R12, R25, R13 ;  /* 0x000000190c1c0219 */ /* 0x000fc4000001020d */
[----:B------:R-:W-:Y:S02]  /*1040*/  @P0 SHF.R.U32.HI R11, RZ, R15, R26 ;  /* 0x0000000fff0b0219 */ /* 0x000fe4000001161a */
[----:B------:R-:W-:Y:S02]  /*1050*/  @P0 LOP3.LUT R12, R17, R10, RZ, 0xfc, !PT ;  /* 0x0000000a110c0212 */ /* 0x000fe400078efcff */
[----:B----4-:R-:W-:Y:S02]  /*1060*/  @P0 SHF.L.U32 R16, R8, R25, RZ ;  /* 0x0000001908100219 */ /* 0x010fe400000006ff */
[----:B------:R-:W-:Y:S01]  /*1070*/  @P0 SHF.R.U64 R19, R19, R15, R14 ;  /* 0x0000000f13130219 */ /* 0x000fe2000000120e */
[----:B------:R-:W-:Y:S01]  /*1080*/  IMAD.SHL.U32 R10, R12, 0x4, RZ ;  /* 0x000000040c0a7824 */ /* 0x000fe200078e00ff */
[----:B------:R-:W-:Y:S02]  /*1090*/  @P0 LOP3.LUT R13, R28, R11, RZ, 0xfc, !PT ;  /* 0x0000000b1c0d0212 */ /* 0x000fe400078efcff */
[----:B------:R-:W-:-:S02]  /*10a0*/  @P0 SHF.L.U64.HI R25, R8, R25, R9 ;  /* 0x0000001908190219 */ /* 0x000fc40000010209 */
[----:B------:R-:W-:Y:S02]  /*10b0*/  @P0 SHF.R.U32.HI R14, RZ, R15, R14 ;  /* 0x0000000fff0e0219 */ /* 0x000fe4000001160e */
[----:B------:R-:W-:Y:S02]  /*10c0*/  @P0 LOP3.LUT R8, R16, R19, RZ, 0xfc, !PT ;  /* 0x0000001310080212 */ /* 0x000fe400078efcff */
[----:B------:R-:W-:Y:S02]  /*10d0*/  SHF.L.U64.HI R11, R12, 0x2, R13 ;  /* 0x000000020c0b7819 */ /* 0x000fe4000001020d */
[----:B------:R-:W-:Y:S02]  /*10e0*/  @P0 LOP3.LUT R9, R25, R14, RZ, 0xfc, !PT ;  /* 0x0000000e19090212 */ /* 0x000fe400078efcff */
[----:B------:R-:W-:Y:S02]  /*10f0*/  SHF.L.W.U32.HI R16, R13, 0x2, R8 ;  /* 0x000000020d107819 */ /* 0x000fe40000010e08 */
[----:B------:R-:W-:-:S02]  /*1100*/  IADD3 RZ, P0, PT, RZ, -R10, RZ ;  /* 0x8000000affff7210 */ /* 0x000fc40007f1e0ff */
[----:B------:R-:W-:Y:S02]  /*1110*/  LOP3.LUT R12, RZ, R11, RZ, 0x33, !PT ;  /* 0x0000000bff0c7212 */ /* 0x000fe400078e33ff */
[----:B------:R-:W-:Y:S02]  /*1120*/  SHF.L.W.U32.HI R8, R8, 0x2, R9 ;  /* 0x0000000208087819 */ /* 0x000fe40000010e09 */
[----:B------:R-:W-:Y:S02]  /*1130*/  LOP3.LUT R13, RZ, R16, RZ, 0x33, !PT ;  /* 0x00000010ff0d7212 */ /* 0x000fe400078e33ff */
[----:B------:R-:W-:Y:S02]  /*1140*/  IADD3.X R14, P0, PT, RZ, R12, RZ, P0, !PT ;  /* 0x0000000cff0e7210 */ /* 0x000fe4000071e4ff */
[----:B------:R-:W-:Y:S02]  /*1150*/  LOP3.LUT R12, RZ, R8, RZ, 0x33, !PT ;  /* 0x00000008ff0c7212 */ /* 0x000fe400078e33ff */
[----:B------:R-:W-:-:S02]  /*1160*/  IADD3.X R15, P1, PT, RZ, R13, RZ, P0, !PT ;  /* 0x0000000dff0f7210 */ /* 0x000fc4000073e4ff */
[----:B------:R-:W-:-:S03]  /*1170*/  ISETP.GT.U32.AND P2, PT, R16, -0x1, PT ;  /* 0xffffffff1000780c */ /* 0x000fc60003f44070 */
[----:B------:R-:W-:Y:S01]  /*1180*/  IMAD.X R13, RZ, RZ, R12, P1 ;  /* 0x000000ffff0d7224 */ /* 0x000fe200008e060c */
[----:B------:R-:W-:-:S04]  /*1190*/  ISETP.GT.AND.EX P0, PT, R8, -0x1, PT, P2 ;  /* 0xffffffff0800780c */ /* 0x000fc80003f04320 */
[----:B------:R-:W-:Y:S02]  /*11a0*/  SEL R13, R8, R13, P0 ;  /* 0x0000000d080d7207 */ /* 0x000fe40000000000 */
[----:B------:R-:W-:Y:S02]  /*11b0*/  SEL R16, R16, R15, P0 ;  /* 0x0000000f10107207 */ /* 0x000fe40000000000 */
[----:B------:R-:W-:-:S04]  /*11c0*/  ISETP.NE.U32.AND P1, PT, R13, RZ, PT ;  /* 0x000000ff0d00720c */ /* 0x000fc80003f25070 */
[----:B------:R-:W-:Y:S01]  /*11d0*/  SEL R15, R16, R13, !P1 ;  /* 0x0000000d100f7207 */ /* 0x000fe20004800000 */
[----:B------:R-:W-:-:S05]  /*11e0*/  @!P0 IMAD.MOV R10, RZ, RZ, -R10 ;  /* 0x000000ffff0a8224 */ /* 0x000fca00078e0a0a */
[----:B------:R-:W0:Y:S02]  /*11f0*/  FLO.U32 R15, R15 ;  /* 0x0000000f000f7300 */ /* 0x000e2400000e0000 */
[C---:B0-----:R-:W-:Y:S02]  /*1200*/  IADD3 R17, PT, PT, -R15.reuse, 0x1f, RZ ;  /* 0x0000001f0f117810 */ /* 0x041fe40007ffe1ff */
[----:B------:R-:W-:-:S03]  /*1210*/  IADD3 R12, PT, PT, -R15, 0x3f, RZ ;  /* 0x0000003f0f0c7810 */ /* 0x000fc60007ffe1ff */
[----:B------:R-:W-:Y:S01]  /*1220*/  @P1 IMAD.MOV R12, RZ, RZ, R17 ;  /* 0x000000ffff0c1224 */ /* 0x000fe200078e0211 */
[----:B------:R-:W-:-:S04]  /*1230*/  SEL R17, R11, R14, P0 ;  /* 0x0000000e0b117207 */ /* 0x000fc80000000000 */
[----:B------:R-:W-:-:S13]  /*1240*/  ISETP.NE.AND P1, PT, R12, RZ, PT ;  /* 0x000000ff0c00720c */ /* 0x000fda0003f25270 */
[----:B------:R-:W-:Y:S05]  /*1250*/  @!P1 BRA `(.L_x_14) ;  /* 0x0000000000289947 */ /* 0x000fea0003800000 */
[----:B------:R-:W-:Y:S02]  /*1260*/  LOP3.LUT R11, R12, 0x3f, RZ, 0xc0, !PT ;  /* 0x0000003f0c0b7812 */ /* 0x000fe400078ec0ff */
[--C-:B------:R-:W-:Y:S02]  /*1270*/  SHF.R.U64 R15, R10, 0x1, R17.reuse ;  /* 0x000000010a0f7819 */ /* 0x100fe40000001211 */
[----:B------:R-:W-:Y:S02]  /*1280*/  SHF.R.U32.HI R17, RZ, 0x1, R17 ;  /* 0x00000001ff117819 */ /* 0x000fe40000011611 */
[----:B------:R-:W-:Y:S02]  /*1290*/  LOP3.LUT R10, R12, 0x3f, RZ, 0xc, !PT ;  /* 0x0000003f0c0a7812 */ /* 0x000fe400078e0cff */
[CC--:B------:R-:W-:Y:S02]  /*12a0*/  SHF.L.U64.HI R13, R16.reuse, R11.reuse, R13 ;  /* 0x0000000b100d7219 */ /* 0x0c0fe4000001020d */
[----:B------:R-:W-:-:S02]  /*12b0*/  SHF.L.U32 R11, R16, R11, RZ ;  /* 0x0000000b100b7219 */ /* 0x000fc400000006ff */
[-CC-:B------:R-:W-:Y:S02]  /*12c0*/  SHF.R.U64 R16, R15, R10.reuse, R17.reuse ;  /* 0x0000000a0f107219 */ /* 0x180fe40000001211 */
[----:B------:R-:W-:Y:S02]  /*12d0*/  SHF.R.U32.HI R10, RZ, R10, R17 ;  /* 0x0000000aff0a7219 */ /* 0x000fe40000011611 */
[----:B------:R-:W-:Y:S02]  /*12e0*/  LOP3.LUT R16, R11, R16, RZ, 0xfc, !PT ;  /* 0x000000100b107212 */ /* 0x000fe400078efcff */
[----:B------:R-:W-:-:S07]  /*12f0*/  LOP3.LUT R13, R13, R10, RZ, 0xfc, !PT ;  /* 0x0000000a0d0d7212 */ /* 0x000fce00078efcff */
.L_x_14:
[----:B------:R-:W-:Y:S05]  /*1300*/  BSYNC.RECONVERGENT B3 ;  /* 0x0000000000037941 */ /* 0x000fea0003800200 */
.L_x_13:
[----:B------:R-:W-:-:S04]  /*1310*/  IMAD.WIDE.U32 R14, R16, 0x2168c235, RZ ;  /* 0x2168c235100e7825 */ /* 0x000fc800078e00ff */
[----:B------:R-:W-:Y:S01]  /*1320*/  IMAD.MOV.U32 R10, RZ, RZ, R15 ;  /* 0x000000ffff0a7224 */ /* 0x000fe200078e000f */
[----:B------:R-:W-:Y:S01]  /*1330*/  IADD3 RZ, P1, PT, R14, R14, RZ ;  /* 0x0000000e0eff7210 */ /* 0x000fe20007f3e0ff */
[----:B------:R-:W-:Y:S02]  /*1340*/  IMAD.MOV.U32 R11, RZ, RZ, RZ ;  /* 0x000000ffff0b7224 */ /* 0x000fe400078e00ff */
[----:B------:R-:W-:-:S04]  /*1350*/  IMAD.HI.U32 R15, R13, -0x36f0255e, RZ ;  /* 0xc90fdaa20d0f7827 */ /* 0x000fc800078e00ff */
[----:B------:R-:W-:-:S04]  /*1360*/  IMAD.WIDE.U32 R10, R16, -0x36f0255e, R10 ;  /* 0xc90fdaa2100a7825 */ /* 0x000fc800078e000a */
[C---:B------:R-:W-:Y:S02]  /*1370*/  IMAD R17, R13.reuse, -0x36f0255e, RZ ;  /* 0xc90fdaa20d117824 */ /* 0x040fe400078e02ff */
[----:B------:R-:W-:-:S04]  /*1380*/  IMAD.WIDE.U32 R10, P2, R13, 0x2168c235, R10 ;  /* 0x2168c2350d0a7825 */ /* 0x000fc8000784000a */
[----:B------:R-:W-:Y:S01]  /*1390*/  IMAD.X R13, RZ, RZ, R15, P2 ;  /* 0x000000ffff0d7224 */ /* 0x000fe200010e060f */
[----:B------:R-:W-:Y:S02]  /*13a0*/  IADD3 R11, P2, PT, R17, R11, RZ ;  /* 0x0000000b110b7210 */ /* 0x000fe40007f5e0ff */
[----:B------:R-:W-:Y:S02]  /*13b0*/  IADD3.X RZ, P1, PT, R10, R10, RZ, P1, !PT ;  /* 0x0000000a0aff7210 */ /* 0x000fe40000f3e4ff */
[C---:B------:R-:W-:Y:S01]  /*13c0*/  ISETP.GT.U32.AND P3, PT, R11.reuse, RZ, PT ;  /* 0x000000ff0b00720c */ /* 0x040fe20003f64070 */
[----:B------:R-:W-:Y:S01]  /*13d0*/  IMAD.X R13, RZ, RZ, R13, P2 ;  /* 0x000000ffff0d7224 */ /* 0x000fe200010e060d */
[----:B------:R-:W-:-:S04]  /*13e0*/  IADD3.X R10, P2, PT, R11, R11, RZ, P1, !PT ;  /* 0x0000000b0b0a7210 */ /* 0x000fc80000f5e4ff */
[C---:B------:R-:W-:Y:S01]  /*13f0*/  ISETP.GT.AND.EX P1, PT, R13.reuse, RZ, PT, P3 ;  /* 0x000000ff0d00720c */ /* 0x040fe20003f24330 */
[----:B------:R-:W-:-:S03]  /*1400*/  IMAD.X R14, R13, 0x1, R13, P2 ;  /* 0x000000010d0e7824 */ /* 0x000fc600010e060d */
[----:B------:R-:W-:Y:S02]  /*1410*/  SEL R11, R10, R11, P1 ;  /* 0x0000000b0a0b7207 */ /* 0x000fe40000800000 */
[----:B------:R-:W-:Y:S02]  /*1420*/  SEL R14, R14, R13, P1 ;  /* 0x0000000d0e0e7207 */ /* 0x000fe40000800000 */
[----:B------:R-:W-:Y:S02]  /*1430*/  IADD3 R11, P2, PT, R11, 0x1, RZ ;  /* 0x000000010b0b7810 */ /* 0x000fe40007f5e0ff */
[----:B------:R-:W-:Y:S02]  /*1440*/  SEL R13, RZ, 0xffffffff, !P1 ;  /* 0xffffffffff0d7807 */ /* 0x000fe40004800000 */
[----:B------:R-:W-:Y:S01]  /*1450*/  LOP3.LUT P1, R10, R18, 0x80000000, RZ, 0xc0, !PT ;  /* 0x80000000120a7812 */ /* 0x000fe2000782c0ff */
[----:B------:R-:W-:Y:S02]  /*1460*/  IMAD.X R14, RZ, RZ, R14, P2 ;  /* 0x000000ffff0e7224 */ /* 0x000fe400010e060e */
[----:B------:R-:W-:Y:S01]  /*1470*/  IMAD.IADD R13, R13, 0x1, -R12 ;  /* 0x000000010d0d7824 */ /* 0x000fe200078e0a0c */
[----:B------:R-:W-:-:S02]  /*1480*/  @!P0 LOP3.LUT R10, R10, 0x80000000, RZ, 0x3c, !PT ;  /* 0x800000000a0a8812 */ /* 0x000fc400078e3cff */
[----:B------:R-:W-:-:S04]  /*1490*/  SHF.R.U64 R11, R11, 0xa, R14 ;  /* 0x0000000a0b0b7819 */ /* 0x000fc8000000120e */
[----:B------:R-:W-:-:S04]  /*14a0*/  IADD3 R11, P2, PT, R11, 0x1, RZ ;  /* 0x000000010b0b7810 */ /* 0x000fc80007f5e0ff */
[----:B------:R-:W-:-:S04]  /*14b0*/  LEA.HI.X R14, R14, RZ, RZ, 0x16, P2 ;  /* 0x000000ff0e0e7211 */ /* 0x000fc800010fb4ff */
[--C-:B------:R-:W-:Y:S02]  /*14c0*/  SHF.R.U64 R12, R11, 0x1, R14.reuse ;  /* 0x000000010b0c7819 */ /* 0x100fe4000000120e */
[----:B------:R-:W-:Y:S01]  /*14d0*/  SHF.R.U32.HI R11, RZ, 0x1e, R9 ;  /* 0x0000001eff0b7819 */ /* 0x000fe20000011609 */
[----:B------:R-:W-:Y:S01]  /*14e0*/  IMAD.SHL.U32 R9, R13, 0x100000, RZ ;  /* 0x001000000d097824 */ /* 0x000fe200078e00ff */
[----:B------:R-:W-:Y:S02]  /*14f0*/  SHF.R.U32.HI R14, RZ, 0x1, R14 ;  /* 0x00000001ff0e7819 */ /* 0x000fe4000001160e */
[----:B------:R-:W-:Y:S02]  /*1500*/  IADD3 R12, P2, P3, RZ, RZ, R12 ;  /* 0x000000ffff0c7210 */ /* 0x000fe40007b5e00c */
[----:B------:R-:W-:Y:S02]  /*1510*/  LEA.HI R8, R8, R11, RZ, 0x1 ;  /* 0x0000000b08087211 */ /* 0x000fe400078f08ff */
[----:B------:R-:W-:-:S03]  /*1520*/  IADD3.X R9, PT, PT, R9, 0x3fe00000, R14, P2, P3 ;  /* 0x3fe0000009097810 */ /* 0x000fc600017e640e */
[----:B------:R-:W-:Y:S01]  /*1530*/  @P1 IMAD.MOV R8, RZ, RZ, -R8 ;  /* 0x000000ffff081224 */ /* 0x000fe200078e0a08 */
[----:B------:R-:W-:-:S07]  /*1540*/  LOP3.LUT R13, R9, R10, RZ, 0xfc, !PT ;  /* 0x0000000a090d7212 */ /* 0x000fce00078efcff */
.L_x_8:
[----:B------:R-:W-:-:S04]  /*1550*/  IMAD.MOV.U32 R25, RZ, RZ, 0x0 ;  /* 0x00000000ff197424 */ /* 0x000fc800078e00ff */
[----:B------:R-:W-:Y:S05]  /*1560*/  RET.REL.NODEC R24 `(_Z4PAORPdS_S_di) ;  /* 0xffffffe818a47950 */ /* 0x000fea0003c3ffff */
.L_x_15:
[----:B------:R-:W-:-:S00]  /*1570*/  BRA `(.L_x_15) ;  /* 0xfffffffc00fc7947 */ /* 0x000fc0000383ffff */
[----:B------:R-:W-:-:S00]  /*1580*/  NOP ;  /* 0x0000000000007918 */ /* 0x000fc00000000000 */
[----:B------:R-:W-:-:S00]  /*1590*/  NOP ;  /* 0x0000000000007918 */ /* 0x000fc00000000000 */
[----:B------:R-:W-:-:S00]  /*15a0*/  NOP ;  /* 0x0000000000007918 */ /* 0x000fc00000000000 */
[----:B------:R-:W-:-:S00]  /*15b0*/  NOP ;  /* 0x0000000000007918 */ /* 0x000fc00000000000 */
[----:B------:R-:W-:-:S00]  /*15c0*/  NOP ;  /* 0x0000000000007918 */ /* 0x000fc00000000000 */
[----:B------:R-:W-:-:S00]  /*15d0*/  NOP ;  /* 0x0000000000007918 */ /* 0x000fc00000000000 */
[----:B------:R-:W-:-:S00]  /*15e0*/  NOP ;  /* 0x0000000000007918 */ /* 0x000fc00000000000 */
[----:B------:R-:W-:-:S00]  /*15f0*/  NOP ;  /* 0x0000000000007918 */ /* 0x000fc00000000000 */
.L_x_16:


//--------------------- .nv.global.init           --------------------------
	.section	.nv.global.init,"aw",@progbits
	.align	16
.nv.global.init:
	.type		__cudart_sin_cos_coeffs,@object
	.size		__cudart_sin_cos_coeffs,(__cudart_i2opi_d - __cudart_sin_cos_coeffs)
__cudart_sin_cos_coeffs:
        /*0000*/ 	.byte	0x46, 0xd2, 0xb0, 0x2c, 0xf1, 0xe5, 0x5a, 0xbe, 0x92, 0xe3, 0xac, 0x69, 0xe3, 0x1d, 0xc7, 0x3e
        /*0010*/ 	.byte	0xa1, 0x62, 0xdb, 0x19, 0xa0, 0x01, 0x2a, 0xbf, 0x18, 0x08, 0x11, 0x11, 0x11, 0x11, 0x81, 0x3f
        /*0020*/ 	.byte	0x54, 0x55, 0x55, 0x55, 0x55, 0x55, 0xc5, 0xbf, 0x00, 0x00, 0x00, 0x00, 0x00, 0x00, 0x00, 0x00
        /*0030*/ 	.byte	0x00, 0x00, 0x00, 0x00, 0x00, 0x00, 0x00, 0x00, 0x64, 0x81, 0xfd, 0x20, 0x83, 0xff, 0xa8, 0xbd
        /*0040*/ 	.byte	0x28, 0x85, 0xef, 0xc1, 0xa7, 0xee, 0x21, 0x3e, 0xd9, 0xe6, 0x06, 0x8e, 0x4f, 0x7e, 0x92, 0xbe
        /*0050*/ 	.byte	0xe9, 0xbc, 0xdd, 0x19, 0xa0, 0x01, 0xfa, 0x3e, 0x47, 0x5d, 0xc1, 0x16, 0x6c, 0xc1, 0x56, 0xbf
        /*0060*/ 	.byte	0x51, 0x55, 0x55, 0x55, 0x55, 0x55, 0xa5, 0x3f, 0x00, 0x00, 0x00, 0x00, 0x00, 0x00, 0xe0, 0xbf
        /*0070*/ 	.byte	0x00, 0x00, 0x00, 0x00, 0x00, 0x00, 0xf0, 0x3f, 0x00, 0x00, 0x00, 0x00, 0x00, 0x00, 0x00, 0x00
	.type		__cudart_i2opi_d,@object
	.size		__cudart_i2opi_d,(.L_0 - __cudart_i2opi_d)
__cudart_i2opi_d:
        /* <DEDUP_REMOVED lines=9> */
.L_0:


//--------------------- .nv.shared.reserved.0     --------------------------
	.section	.nv.shared.reserved.0,"aw",@nobits
	.weak		__nv_reservedSMEM_offset_0_alias
	.size		__nv_reservedSMEM_offset_0_alias, 0, 64
	.other		__nv_reservedSMEM_offset_0_alias,@"STO_CUDA_RESERVED_SHARED STV_DEFAULT"
__nv_reservedSMEM_offset_0_alias:
	.zero		0
	.zero		64


//--------------------- .nv.constant0._Z4PAORPdS_S_di --------------------------
	.section	.nv.constant0._Z4PAORPdS_S_di,"a",@progbits
	.sectionflags	@""
	.align	4
.nv.constant0._Z4PAORPdS_S_di:
	.zero		932


//--------------------- SYMBOLS --------------------------

	.type		.nv.reservedSmem.offset0,@object
	.size		.nv.reservedSmem.offset0,0x4
